//
// Generated by NVIDIA NVVM Compiler
//
// Compiler Build ID: CL-36424714
// Cuda compilation tools, release 13.0, V13.0.88
// Based on NVVM 20.0.0
//

.version 9.0
.target sm_100
.address_size 64

	// .globl	div_kernel

.visible .entry div_kernel(
	.param .u64 .ptr .align 1 div_kernel_param_0,
	.param .u64 .ptr .align 1 div_kernel_param_1,
	.param .u64 .ptr .align 1 div_kernel_param_2,
	.param .u32 div_kernel_param_3,
	.param .u64 .ptr .align 1 div_kernel_param_4,
	.param .u64 .ptr .align 1 div_kernel_param_5,
	.param .u64 .ptr .align 1 div_kernel_param_6,
	.param .u32 div_kernel_param_7
)
{
	.reg .pred 	%p<51>;
	.reg .b32 	%r<219>;
	.reg .b32 	%f<4>;
	.reg .b64 	%rd<614>;

	ld.param.u64 	%rd265, [div_kernel_param_0];
	ld.param.u64 	%rd266, [div_kernel_param_1];
	ld.param.u64 	%rd267, [div_kernel_param_2];
	ld.param.u32 	%r55, [div_kernel_param_3];
	ld.param.u64 	%rd268, [div_kernel_param_4];
	ld.param.u64 	%rd269, [div_kernel_param_5];
	ld.param.u64 	%rd270, [div_kernel_param_6];
	ld.param.u32 	%r54, [div_kernel_param_7];
	cvta.to.global.u64 	%rd1, %rd270;
	cvta.to.global.u64 	%rd2, %rd269;
	cvta.to.global.u64 	%rd3, %rd268;
	mov.u32 	%r56, %ctaid.x;
	mov.u32 	%r57, %ntid.x;
	mov.u32 	%r58, %tid.x;
	mad.lo.s32 	%r1, %r56, %r57, %r58;
	setp.ge.s32 	%p1, %r1, %r55;
	@%p1 bra 	$L__BB0_119;
	setp.eq.s32 	%p2, %r54, 0;
	mov.b64 	%rd612, 0;
	mov.u64 	%rd613, %rd612;
	@%p2 bra 	$L__BB0_118;
	setp.lt.s32 	%p3, %r54, 1;
	mov.b64 	%rd612, 0;
	@%p3 bra 	$L__BB0_60;
	cvt.s64.s32 	%rd562, %r1;
	and.b32  	%r2, %r54, 7;
	setp.lt.u32 	%p4, %r54, 8;
	mov.b64 	%rd612, 0;
	mov.u32 	%r212, %r54;
	@%p4 bra 	$L__BB0_31;
	add.s32 	%r210, %r54, -4;
	and.b32  	%r59, %r54, 2147483640;
	neg.s32 	%r209, %r59;
	mov.b64 	%rd612, 0;
$L__BB0_5:
	.pragma "nounroll";
	add.s32 	%r7, %r210, 3;
	mul.wide.u32 	%rd276, %r7, 8;
	add.s64 	%rd277, %rd3, %rd276;
	ld.global.u64 	%rd7, [%rd277];
	or.b64  	%rd278, %rd562, %rd7;
	and.b64  	%rd279, %rd278, -4294967296;
	setp.ne.s64 	%p5, %rd279, 0;
	@%p5 bra 	$L__BB0_7;
	cvt.u32.u64 	%r60, %rd7;
	cvt.u32.u64 	%r61, %rd562;
	div.u32 	%r62, %r61, %r60;
	mul.lo.s32 	%r63, %r62, %r60;
	sub.s32 	%r64, %r61, %r63;
	cvt.u64.u32 	%rd533, %r62;
	cvt.u64.u32 	%rd534, %r64;
	bra.uni 	$L__BB0_8;
$L__BB0_7:
	div.u64 	%rd533, %rd562, %rd7;
	mul.lo.s64 	%rd280, %rd533, %rd7;
	sub.s64 	%rd534, %rd562, %rd280;
$L__BB0_8:
	add.s64 	%rd282, %rd2, %rd276;
	ld.global.u64 	%rd283, [%rd282];
	mad.lo.s64 	%rd14, %rd283, %rd534, %rd612;
	add.s32 	%r8, %r210, 2;
	mul.wide.u32 	%rd284, %r8, 8;
	add.s64 	%rd285, %rd3, %rd284;
	ld.global.u64 	%rd15, [%rd285];
	or.b64  	%rd286, %rd533, %rd15;
	and.b64  	%rd287, %rd286, -4294967296;
	setp.ne.s64 	%p6, %rd287, 0;
	@%p6 bra 	$L__BB0_10;
	cvt.u32.u64 	%r65, %rd15;
	cvt.u32.u64 	%r66, %rd533;
	div.u32 	%r67, %r66, %r65;
	mul.lo.s32 	%r68, %r67, %r65;
	sub.s32 	%r69, %r66, %r68;
	cvt.u64.u32 	%rd535, %r67;
	cvt.u64.u32 	%rd536, %r69;
	bra.uni 	$L__BB0_11;
$L__BB0_10:
	div.u64 	%rd535, %rd533, %rd15;
	mul.lo.s64 	%rd288, %rd535, %rd15;
	sub.s64 	%rd536, %rd533, %rd288;
$L__BB0_11:
	add.s64 	%rd290, %rd2, %rd284;
	ld.global.u64 	%rd291, [%rd290];
	mad.lo.s64 	%rd22, %rd291, %rd536, %rd14;
	add.s32 	%r9, %r210, 1;
	mul.wide.u32 	%rd292, %r9, 8;
	add.s64 	%rd293, %rd3, %rd292;
	ld.global.u64 	%rd23, [%rd293];
	or.b64  	%rd294, %rd535, %rd23;
	and.b64  	%rd295, %rd294, -4294967296;
	setp.ne.s64 	%p7, %rd295, 0;
	@%p7 bra 	$L__BB0_13;
	cvt.u32.u64 	%r70, %rd23;
	cvt.u32.u64 	%r71, %rd535;
	div.u32 	%r72, %r71, %r70;
	mul.lo.s32 	%r73, %r72, %r70;
	sub.s32 	%r74, %r71, %r73;
	cvt.u64.u32 	%rd537, %r72;
	cvt.u64.u32 	%rd538, %r74;
	bra.uni 	$L__BB0_14;
$L__BB0_13:
	div.u64 	%rd537, %rd535, %rd23;
	mul.lo.s64 	%rd296, %rd537, %rd23;
	sub.s64 	%rd538, %rd535, %rd296;
$L__BB0_14:
	add.s64 	%rd298, %rd2, %rd292;
	ld.global.u64 	%rd299, [%rd298];
	mad.lo.s64 	%rd30, %rd299, %rd538, %rd22;
	add.s32 	%r10, %r210, -4;
	mul.wide.u32 	%rd300, %r210, 8;
	add.s64 	%rd301, %rd3, %rd300;
	ld.global.u64 	%rd31, [%rd301];
	or.b64  	%rd302, %rd537, %rd31;
	and.b64  	%rd303, %rd302, -4294967296;
	setp.ne.s64 	%p8, %rd303, 0;
	@%p8 bra 	$L__BB0_16;
	cvt.u32.u64 	%r75, %rd31;
	cvt.u32.u64 	%r76, %rd537;
	div.u32 	%r77, %r76, %r75;
	mul.lo.s32 	%r78, %r77, %r75;
	sub.s32 	%r79, %r76, %r78;
	cvt.u64.u32 	%rd539, %r77;
	cvt.u64.u32 	%rd540, %r79;
	bra.uni 	$L__BB0_17;
$L__BB0_16:
	div.u64 	%rd539, %rd537, %rd31;
	mul.lo.s64 	%rd304, %rd539, %rd31;
	sub.s64 	%rd540, %rd537, %rd304;
$L__BB0_17:
	add.s64 	%rd306, %rd2, %rd300;
	ld.global.u64 	%rd307, [%rd306];
	mad.lo.s64 	%rd38, %rd307, %rd540, %rd30;
	add.s32 	%r11, %r210, -1;
	mul.wide.u32 	%rd308, %r11, 8;
	add.s64 	%rd309, %rd3, %rd308;
	ld.global.u64 	%rd39, [%rd309];
	or.b64  	%rd310, %rd539, %rd39;
	and.b64  	%rd311, %rd310, -4294967296;
	setp.ne.s64 	%p9, %rd311, 0;
	@%p9 bra 	$L__BB0_19;
	cvt.u32.u64 	%r80, %rd39;
	cvt.u32.u64 	%r81, %rd539;
	div.u32 	%r82, %r81, %r80;
	mul.lo.s32 	%r83, %r82, %r80;
	sub.s32 	%r84, %r81, %r83;
	cvt.u64.u32 	%rd541, %r82;
	cvt.u64.u32 	%rd542, %r84;
	bra.uni 	$L__BB0_20;
$L__BB0_19:
	div.u64 	%rd541, %rd539, %rd39;
	mul.lo.s64 	%rd312, %rd541, %rd39;
	sub.s64 	%rd542, %rd539, %rd312;
$L__BB0_20:
	add.s64 	%rd314, %rd2, %rd308;
	ld.global.u64 	%rd315, [%rd314];
	mad.lo.s64 	%rd46, %rd315, %rd542, %rd38;
	add.s32 	%r12, %r210, -2;
	mul.wide.u32 	%rd316, %r12, 8;
	add.s64 	%rd317, %rd3, %rd316;
	ld.global.u64 	%rd47, [%rd317];
	or.b64  	%rd318, %rd541, %rd47;
	and.b64  	%rd319, %rd318, -4294967296;
	setp.ne.s64 	%p10, %rd319, 0;
	@%p10 bra 	$L__BB0_22;
	cvt.u32.u64 	%r85, %rd47;
	cvt.u32.u64 	%r86, %rd541;
	div.u32 	%r87, %r86, %r85;
	mul.lo.s32 	%r88, %r87, %r85;
	sub.s32 	%r89, %r86, %r88;
	cvt.u64.u32 	%rd543, %r87;
	cvt.u64.u32 	%rd544, %r89;
	bra.uni 	$L__BB0_23;
$L__BB0_22:
	div.u64 	%rd543, %rd541, %rd47;
	mul.lo.s64 	%rd320, %rd543, %rd47;
	sub.s64 	%rd544, %rd541, %rd320;
$L__BB0_23:
	add.s64 	%rd322, %rd2, %rd316;
	ld.global.u64 	%rd323, [%rd322];
	mad.lo.s64 	%rd54, %rd323, %rd544, %rd46;
	add.s32 	%r13, %r210, -3;
	mul.wide.u32 	%rd324, %r13, 8;
	add.s64 	%rd325, %rd3, %rd324;
	ld.global.u64 	%rd55, [%rd325];
	or.b64  	%rd326, %rd543, %rd55;
	and.b64  	%rd327, %rd326, -4294967296;
	setp.ne.s64 	%p11, %rd327, 0;
	@%p11 bra 	$L__BB0_25;
	cvt.u32.u64 	%r90, %rd55;
	cvt.u32.u64 	%r91, %rd543;
	div.u32 	%r92, %r91, %r90;
	mul.lo.s32 	%r93, %r92, %r90;
	sub.s32 	%r94, %r91, %r93;
	cvt.u64.u32 	%rd545, %r92;
	cvt.u64.u32 	%rd546, %r94;
	bra.uni 	$L__BB0_26;
$L__BB0_25:
	div.u64 	%rd545, %rd543, %rd55;
	mul.lo.s64 	%rd328, %rd545, %rd55;
	sub.s64 	%rd546, %rd543, %rd328;
$L__BB0_26:
	add.s64 	%rd330, %rd2, %rd324;
	ld.global.u64 	%rd331, [%rd330];
	mad.lo.s64 	%rd62, %rd331, %rd546, %rd54;
	mul.wide.u32 	%rd332, %r10, 8;
	add.s64 	%rd333, %rd3, %rd332;
	ld.global.u64 	%rd63, [%rd333];
	or.b64  	%rd334, %rd545, %rd63;
	and.b64  	%rd335, %rd334, -4294967296;
	setp.ne.s64 	%p12, %rd335, 0;
	@%p12 bra 	$L__BB0_28;
	cvt.u32.u64 	%r95, %rd63;
	cvt.u32.u64 	%r96, %rd545;
	div.u32 	%r97, %r96, %r95;
	mul.lo.s32 	%r98, %r97, %r95;
	sub.s32 	%r99, %r96, %r98;
	cvt.u64.u32 	%rd562, %r97;
	cvt.u64.u32 	%rd548, %r99;
	bra.uni 	$L__BB0_29;
$L__BB0_28:
	div.u64 	%rd562, %rd545, %rd63;
	mul.lo.s64 	%rd336, %rd562, %rd63;
	sub.s64 	%rd548, %rd545, %rd336;
$L__BB0_29:
	add.s64 	%rd338, %rd2, %rd332;
	ld.global.u64 	%rd339, [%rd338];
	mad.lo.s64 	%rd612, %rd339, %rd548, %rd62;
	add.s32 	%r210, %r210, -8;
	add.s32 	%r209, %r209, 8;
	setp.ne.s32 	%p13, %r209, 0;
	@%p13 bra 	$L__BB0_5;
	add.s32 	%r212, %r210, 4;
$L__BB0_31:
	setp.eq.s32 	%p14, %r2, 0;
	@%p14 bra 	$L__BB0_60;
	and.b32  	%r18, %r54, 3;
	setp.lt.u32 	%p15, %r2, 4;
	@%p15 bra 	$L__BB0_46;
	add.s32 	%r19, %r212, -1;
	mul.wide.u32 	%rd341, %r19, 8;
	add.s64 	%rd342, %rd3, %rd341;
	ld.global.u64 	%rd74, [%rd342];
	or.b64  	%rd343, %rd562, %rd74;
	and.b64  	%rd344, %rd343, -4294967296;
	setp.ne.s64 	%p16, %rd344, 0;
	@%p16 bra 	$L__BB0_35;
	cvt.u32.u64 	%r100, %rd74;
	cvt.u32.u64 	%r101, %rd562;
	div.u32 	%r102, %r101, %r100;
	mul.lo.s32 	%r103, %r102, %r100;
	sub.s32 	%r104, %r101, %r103;
	cvt.u64.u32 	%rd552, %r102;
	cvt.u64.u32 	%rd553, %r104;
	bra.uni 	$L__BB0_36;
$L__BB0_35:
	div.u64 	%rd552, %rd562, %rd74;
	mul.lo.s64 	%rd345, %rd552, %rd74;
	sub.s64 	%rd553, %rd562, %rd345;
$L__BB0_36:
	add.s64 	%rd347, %rd2, %rd341;
	ld.global.u64 	%rd348, [%rd347];
	mad.lo.s64 	%rd81, %rd348, %rd553, %rd612;
	add.s32 	%r20, %r212, -2;
	mul.wide.u32 	%rd349, %r20, 8;
	add.s64 	%rd350, %rd3, %rd349;
	ld.global.u64 	%rd82, [%rd350];
	or.b64  	%rd351, %rd552, %rd82;
	and.b64  	%rd352, %rd351, -4294967296;
	setp.ne.s64 	%p17, %rd352, 0;
	@%p17 bra 	$L__BB0_38;
	cvt.u32.u64 	%r105, %rd82;
	cvt.u32.u64 	%r106, %rd552;
	div.u32 	%r107, %r106, %r105;
	mul.lo.s32 	%r108, %r107, %r105;
	sub.s32 	%r109, %r106, %r108;
	cvt.u64.u32 	%rd554, %r107;
	cvt.u64.u32 	%rd555, %r109;
	bra.uni 	$L__BB0_39;
$L__BB0_38:
	div.u64 	%rd554, %rd552, %rd82;
	mul.lo.s64 	%rd353, %rd554, %rd82;
	sub.s64 	%rd555, %rd552, %rd353;
$L__BB0_39:
	add.s64 	%rd355, %rd2, %rd349;
	ld.global.u64 	%rd356, [%rd355];
	mad.lo.s64 	%rd89, %rd356, %rd555, %rd81;
	add.s32 	%r21, %r212, -3;
	mul.wide.u32 	%rd357, %r21, 8;
	add.s64 	%rd358, %rd3, %rd357;
	ld.global.u64 	%rd90, [%rd358];
	or.b64  	%rd359, %rd554, %rd90;
	and.b64  	%rd360, %rd359, -4294967296;
	setp.ne.s64 	%p18, %rd360, 0;
	@%p18 bra 	$L__BB0_41;
	cvt.u32.u64 	%r110, %rd90;
	cvt.u32.u64 	%r111, %rd554;
	div.u32 	%r112, %r111, %r110;
	mul.lo.s32 	%r113, %r112, %r110;
	sub.s32 	%r114, %r111, %r113;
	cvt.u64.u32 	%rd556, %r112;
	cvt.u64.u32 	%rd557, %r114;
	bra.uni 	$L__BB0_42;
$L__BB0_41:
	div.u64 	%rd556, %rd554, %rd90;
	mul.lo.s64 	%rd361, %rd556, %rd90;
	sub.s64 	%rd557, %rd554, %rd361;
$L__BB0_42:
	add.s64 	%rd363, %rd2, %rd357;
	ld.global.u64 	%rd364, [%rd363];
	mad.lo.s64 	%rd97, %rd364, %rd557, %rd89;
	add.s32 	%r212, %r212, -4;
	mul.wide.u32 	%rd365, %r212, 8;
	add.s64 	%rd366, %rd3, %rd365;
	ld.global.u64 	%rd98, [%rd366];
	or.b64  	%rd367, %rd556, %rd98;
	and.b64  	%rd368, %rd367, -4294967296;
	setp.ne.s64 	%p19, %rd368, 0;
	@%p19 bra 	$L__BB0_44;
	cvt.u32.u64 	%r115, %rd98;
	cvt.u32.u64 	%r116, %rd556;
	div.u32 	%r117, %r116, %r115;
	mul.lo.s32 	%r118, %r117, %r115;
	sub.s32 	%r119, %r116, %r118;
	cvt.u64.u32 	%rd562, %r117;
	cvt.u64.u32 	%rd559, %r119;
	bra.uni 	$L__BB0_45;
$L__BB0_44:
	div.u64 	%rd562, %rd556, %rd98;
	mul.lo.s64 	%rd369, %rd562, %rd98;
	sub.s64 	%rd559, %rd556, %rd369;
$L__BB0_45:
	add.s64 	%rd371, %rd2, %rd365;
	ld.global.u64 	%rd372, [%rd371];
	mad.lo.s64 	%rd612, %rd372, %rd559, %rd97;
$L__BB0_46:
	setp.eq.s32 	%p20, %r18, 0;
	@%p20 bra 	$L__BB0_60;
	setp.eq.s32 	%p21, %r18, 1;
	@%p21 bra 	$L__BB0_55;
	add.s32 	%r24, %r212, -1;
	mul.wide.u32 	%rd374, %r24, 8;
	add.s64 	%rd375, %rd3, %rd374;
	ld.global.u64 	%rd109, [%rd375];
	or.b64  	%rd376, %rd562, %rd109;
	and.b64  	%rd377, %rd376, -4294967296;
	setp.ne.s64 	%p22, %rd377, 0;
	@%p22 bra 	$L__BB0_50;
	cvt.u32.u64 	%r120, %rd109;
	cvt.u32.u64 	%r121, %rd562;
	div.u32 	%r122, %r121, %r120;
	mul.lo.s32 	%r123, %r122, %r120;
	sub.s32 	%r124, %r121, %r123;
	cvt.u64.u32 	%rd563, %r122;
	cvt.u64.u32 	%rd564, %r124;
	bra.uni 	$L__BB0_51;
$L__BB0_50:
	div.u64 	%rd563, %rd562, %rd109;
	mul.lo.s64 	%rd378, %rd563, %rd109;
	sub.s64 	%rd564, %rd562, %rd378;
$L__BB0_51:
	add.s64 	%rd380, %rd2, %rd374;
	ld.global.u64 	%rd381, [%rd380];
	mad.lo.s64 	%rd116, %rd381, %rd564, %rd612;
	add.s32 	%r212, %r212, -2;
	mul.wide.u32 	%rd382, %r212, 8;
	add.s64 	%rd383, %rd3, %rd382;
	ld.global.u64 	%rd117, [%rd383];
	or.b64  	%rd384, %rd563, %rd117;
	and.b64  	%rd385, %rd384, -4294967296;
	setp.ne.s64 	%p23, %rd385, 0;
	@%p23 bra 	$L__BB0_53;
	cvt.u32.u64 	%r125, %rd117;
	cvt.u32.u64 	%r126, %rd563;
	div.u32 	%r127, %r126, %r125;
	mul.lo.s32 	%r128, %r127, %r125;
	sub.s32 	%r129, %r126, %r128;
	cvt.u64.u32 	%rd562, %r127;
	cvt.u64.u32 	%rd566, %r129;
	bra.uni 	$L__BB0_54;
$L__BB0_53:
	div.u64 	%rd562, %rd563, %rd117;
	mul.lo.s64 	%rd386, %rd562, %rd117;
	sub.s64 	%rd566, %rd563, %rd386;
$L__BB0_54:
	add.s64 	%rd388, %rd2, %rd382;
	ld.global.u64 	%rd389, [%rd388];
	mad.lo.s64 	%rd612, %rd389, %rd566, %rd116;
$L__BB0_55:
	and.b32  	%r130, %r54, 1;
	setp.eq.b32 	%p24, %r130, 1;
	not.pred 	%p25, %p24;
	@%p25 bra 	$L__BB0_60;
	add.s32 	%r27, %r212, -1;
	mul.wide.u32 	%rd390, %r27, 8;
	add.s64 	%rd391, %rd3, %rd390;
	ld.global.u64 	%rd128, [%rd391];
	or.b64  	%rd392, %rd562, %rd128;
	and.b64  	%rd393, %rd392, -4294967296;
	setp.ne.s64 	%p26, %rd393, 0;
	@%p26 bra 	$L__BB0_58;
	cvt.u32.u64 	%r131, %rd128;
	cvt.u32.u64 	%r132, %rd562;
	rem.u32 	%r133, %r132, %r131;
	cvt.u64.u32 	%rd570, %r133;
	bra.uni 	$L__BB0_59;
$L__BB0_58:
	rem.u64 	%rd570, %rd562, %rd128;
$L__BB0_59:
	add.s64 	%rd395, %rd2, %rd390;
	ld.global.u64 	%rd396, [%rd395];
	mad.lo.s64 	%rd612, %rd396, %rd570, %rd612;
$L__BB0_60:
	setp.lt.s32 	%p27, %r54, 1;
	mov.b64 	%rd613, 0;
	@%p27 bra 	$L__BB0_118;
	cvt.s64.s32 	%rd603, %r1;
	and.b32  	%r28, %r54, 7;
	setp.lt.u32 	%p28, %r54, 8;
	mov.b64 	%rd613, 0;
	mov.u32 	%r217, %r54;
	@%p28 bra 	$L__BB0_89;
	add.s32 	%r215, %r54, -4;
	and.b32  	%r134, %r54, 2147483640;
	neg.s32 	%r214, %r134;
	mov.b64 	%rd613, 0;
$L__BB0_63:
	.pragma "nounroll";
	add.s32 	%r33, %r215, 3;
	mul.wide.u32 	%rd401, %r33, 8;
	add.s64 	%rd402, %rd3, %rd401;
	ld.global.u64 	%rd137, [%rd402];
	or.b64  	%rd403, %rd603, %rd137;
	and.b64  	%rd404, %rd403, -4294967296;
	setp.ne.s64 	%p29, %rd404, 0;
	@%p29 bra 	$L__BB0_65;
	cvt.u32.u64 	%r135, %rd137;
	cvt.u32.u64 	%r136, %rd603;
	div.u32 	%r137, %r136, %r135;
	mul.lo.s32 	%r138, %r137, %r135;
	sub.s32 	%r139, %r136, %r138;
	cvt.u64.u32 	%rd574, %r137;
	cvt.u64.u32 	%rd575, %r139;
	bra.uni 	$L__BB0_66;
$L__BB0_65:
	div.u64 	%rd574, %rd603, %rd137;
	mul.lo.s64 	%rd405, %rd574, %rd137;
	sub.s64 	%rd575, %rd603, %rd405;
$L__BB0_66:
	add.s64 	%rd407, %rd1, %rd401;
	ld.global.u64 	%rd408, [%rd407];
	mad.lo.s64 	%rd144, %rd408, %rd575, %rd613;
	add.s32 	%r34, %r215, 2;
	mul.wide.u32 	%rd409, %r34, 8;
	add.s64 	%rd410, %rd3, %rd409;
	ld.global.u64 	%rd145, [%rd410];
	or.b64  	%rd411, %rd574, %rd145;
	and.b64  	%rd412, %rd411, -4294967296;
	setp.ne.s64 	%p30, %rd412, 0;
	@%p30 bra 	$L__BB0_68;
	cvt.u32.u64 	%r140, %rd145;
	cvt.u32.u64 	%r141, %rd574;
	div.u32 	%r142, %r141, %r140;
	mul.lo.s32 	%r143, %r142, %r140;
	sub.s32 	%r144, %r141, %r143;
	cvt.u64.u32 	%rd576, %r142;
	cvt.u64.u32 	%rd577, %r144;
	bra.uni 	$L__BB0_69;
$L__BB0_68:
	div.u64 	%rd576, %rd574, %rd145;
	mul.lo.s64 	%rd413, %rd576, %rd145;
	sub.s64 	%rd577, %rd574, %rd413;
$L__BB0_69:
	add.s64 	%rd415, %rd1, %rd409;
	ld.global.u64 	%rd416, [%rd415];
	mad.lo.s64 	%rd152, %rd416, %rd577, %rd144;
	add.s32 	%r35, %r215, 1;
	mul.wide.u32 	%rd417, %r35, 8;
	add.s64 	%rd418, %rd3, %rd417;
	ld.global.u64 	%rd153, [%rd418];
	or.b64  	%rd419, %rd576, %rd153;
	and.b64  	%rd420, %rd419, -4294967296;
	setp.ne.s64 	%p31, %rd420, 0;
	@%p31 bra 	$L__BB0_71;
	cvt.u32.u64 	%r145, %rd153;
	cvt.u32.u64 	%r146, %rd576;
	div.u32 	%r147, %r146, %r145;
	mul.lo.s32 	%r148, %r147, %r145;
	sub.s32 	%r149, %r146, %r148;
	cvt.u64.u32 	%rd578, %r147;
	cvt.u64.u32 	%rd579, %r149;
	bra.uni 	$L__BB0_72;
$L__BB0_71:
	div.u64 	%rd578, %rd576, %rd153;
	mul.lo.s64 	%rd421, %rd578, %rd153;
	sub.s64 	%rd579, %rd576, %rd421;
$L__BB0_72:
	add.s64 	%rd423, %rd1, %rd417;
	ld.global.u64 	%rd424, [%rd423];
	mad.lo.s64 	%rd160, %rd424, %rd579, %rd152;
	add.s32 	%r36, %r215, -4;
	mul.wide.u32 	%rd425, %r215, 8;
	add.s64 	%rd426, %rd3, %rd425;
	ld.global.u64 	%rd161, [%rd426];
	or.b64  	%rd427, %rd578, %rd161;
	and.b64  	%rd428, %rd427, -4294967296;
	setp.ne.s64 	%p32, %rd428, 0;
	@%p32 bra 	$L__BB0_74;
	cvt.u32.u64 	%r150, %rd161;
	cvt.u32.u64 	%r151, %rd578;
	div.u32 	%r152, %r151, %r150;
	mul.lo.s32 	%r153, %r152, %r150;
	sub.s32 	%r154, %r151, %r153;
	cvt.u64.u32 	%rd580, %r152;
	cvt.u64.u32 	%rd581, %r154;
	bra.uni 	$L__BB0_75;
$L__BB0_74:
	div.u64 	%rd580, %rd578, %rd161;
	mul.lo.s64 	%rd429, %rd580, %rd161;
	sub.s64 	%rd581, %rd578, %rd429;
$L__BB0_75:
	add.s64 	%rd431, %rd1, %rd425;
	ld.global.u64 	%rd432, [%rd431];
	mad.lo.s64 	%rd168, %rd432, %rd581, %rd160;
	add.s32 	%r37, %r215, -1;
	mul.wide.u32 	%rd433, %r37, 8;
	add.s64 	%rd434, %rd3, %rd433;
	ld.global.u64 	%rd169, [%rd434];
	or.b64  	%rd435, %rd580, %rd169;
	and.b64  	%rd436, %rd435, -4294967296;
	setp.ne.s64 	%p33, %rd436, 0;
	@%p33 bra 	$L__BB0_77;
	cvt.u32.u64 	%r155, %rd169;
	cvt.u32.u64 	%r156, %rd580;
	div.u32 	%r157, %r156, %r155;
	mul.lo.s32 	%r158, %r157, %r155;
	sub.s32 	%r159, %r156, %r158;
	cvt.u64.u32 	%rd582, %r157;
	cvt.u64.u32 	%rd583, %r159;
	bra.uni 	$L__BB0_78;
$L__BB0_77:
	div.u64 	%rd582, %rd580, %rd169;
	mul.lo.s64 	%rd437, %rd582, %rd169;
	sub.s64 	%rd583, %rd580, %rd437;
$L__BB0_78:
	add.s64 	%rd439, %rd1, %rd433;
	ld.global.u64 	%rd440, [%rd439];
	mad.lo.s64 	%rd176, %rd440, %rd583, %rd168;
	add.s32 	%r38, %r215, -2;
	mul.wide.u32 	%rd441, %r38, 8;
	add.s64 	%rd442, %rd3, %rd441;
	ld.global.u64 	%rd177, [%rd442];
	or.b64  	%rd443, %rd582, %rd177;
	and.b64  	%rd444, %rd443, -4294967296;
	setp.ne.s64 	%p34, %rd444, 0;
	@%p34 bra 	$L__BB0_80;
	cvt.u32.u64 	%r160, %rd177;
	cvt.u32.u64 	%r161, %rd582;
	div.u32 	%r162, %r161, %r160;
	mul.lo.s32 	%r163, %r162, %r160;
	sub.s32 	%r164, %r161, %r163;
	cvt.u64.u32 	%rd584, %r162;
	cvt.u64.u32 	%rd585, %r164;
	bra.uni 	$L__BB0_81;
$L__BB0_80:
	div.u64 	%rd584, %rd582, %rd177;
	mul.lo.s64 	%rd445, %rd584, %rd177;
	sub.s64 	%rd585, %rd582, %rd445;
$L__BB0_81:
	add.s64 	%rd447, %rd1, %rd441;
	ld.global.u64 	%rd448, [%rd447];
	mad.lo.s64 	%rd184, %rd448, %rd585, %rd176;
	add.s32 	%r39, %r215, -3;
	mul.wide.u32 	%rd449, %r39, 8;
	add.s64 	%rd450, %rd3, %rd449;
	ld.global.u64 	%rd185, [%rd450];
	or.b64  	%rd451, %rd584, %rd185;
	and.b64  	%rd452, %rd451, -4294967296;
	setp.ne.s64 	%p35, %rd452, 0;
	@%p35 bra 	$L__BB0_83;
	cvt.u32.u64 	%r165, %rd185;
	cvt.u32.u64 	%r166, %rd584;
	div.u32 	%r167, %r166, %r165;
	mul.lo.s32 	%r168, %r167, %r165;
	sub.s32 	%r169, %r166, %r168;
	cvt.u64.u32 	%rd586, %r167;
	cvt.u64.u32 	%rd587, %r169;
	bra.uni 	$L__BB0_84;
$L__BB0_83:
	div.u64 	%rd586, %rd584, %rd185;
	mul.lo.s64 	%rd453, %rd586, %rd185;
	sub.s64 	%rd587, %rd584, %rd453;
$L__BB0_84:
	add.s64 	%rd455, %rd1, %rd449;
	ld.global.u64 	%rd456, [%rd455];
	mad.lo.s64 	%rd192, %rd456, %rd587, %rd184;
	mul.wide.u32 	%rd457, %r36, 8;
	add.s64 	%rd458, %rd3, %rd457;
	ld.global.u64 	%rd193, [%rd458];
	or.b64  	%rd459, %rd586, %rd193;
	and.b64  	%rd460, %rd459, -4294967296;
	setp.ne.s64 	%p36, %rd460, 0;
	@%p36 bra 	$L__BB0_86;
	cvt.u32.u64 	%r170, %rd193;
	cvt.u32.u64 	%r171, %rd586;
	div.u32 	%r172, %r171, %r170;
	mul.lo.s32 	%r173, %r172, %r170;
	sub.s32 	%r174, %r171, %r173;
	cvt.u64.u32 	%rd603, %r172;
	cvt.u64.u32 	%rd589, %r174;
	bra.uni 	$L__BB0_87;
$L__BB0_86:
	div.u64 	%rd603, %rd586, %rd193;
	mul.lo.s64 	%rd461, %rd603, %rd193;
	sub.s64 	%rd589, %rd586, %rd461;
$L__BB0_87:
	add.s64 	%rd463, %rd1, %rd457;
	ld.global.u64 	%rd464, [%rd463];
	mad.lo.s64 	%rd613, %rd464, %rd589, %rd192;
	add.s32 	%r215, %r215, -8;
	add.s32 	%r214, %r214, 8;
	setp.ne.s32 	%p37, %r214, 0;
	@%p37 bra 	$L__BB0_63;
	add.s32 	%r217, %r215, 4;
$L__BB0_89:
	setp.eq.s32 	%p38, %r28, 0;
	@%p38 bra 	$L__BB0_118;
	and.b32  	%r44, %r54, 3;
	setp.lt.u32 	%p39, %r28, 4;
	@%p39 bra 	$L__BB0_104;
	add.s32 	%r45, %r217, -1;
	mul.wide.u32 	%rd466, %r45, 8;
	add.s64 	%rd467, %rd3, %rd466;
	ld.global.u64 	%rd204, [%rd467];
	or.b64  	%rd468, %rd603, %rd204;
	and.b64  	%rd469, %rd468, -4294967296;
	setp.ne.s64 	%p40, %rd469, 0;
	@%p40 bra 	$L__BB0_93;
	cvt.u32.u64 	%r175, %rd204;
	cvt.u32.u64 	%r176, %rd603;
	div.u32 	%r177, %r176, %r175;
	mul.lo.s32 	%r178, %r177, %r175;
	sub.s32 	%r179, %r176, %r178;
	cvt.u64.u32 	%rd593, %r177;
	cvt.u64.u32 	%rd594, %r179;
	bra.uni 	$L__BB0_94;
$L__BB0_93:
	div.u64 	%rd593, %rd603, %rd204;
	mul.lo.s64 	%rd470, %rd593, %rd204;
	sub.s64 	%rd594, %rd603, %rd470;
$L__BB0_94:
	add.s64 	%rd472, %rd1, %rd466;
	ld.global.u64 	%rd473, [%rd472];
	mad.lo.s64 	%rd211, %rd473, %rd594, %rd613;
	add.s32 	%r46, %r217, -2;
	mul.wide.u32 	%rd474, %r46, 8;
	add.s64 	%rd475, %rd3, %rd474;
	ld.global.u64 	%rd212, [%rd475];
	or.b64  	%rd476, %rd593, %rd212;
	and.b64  	%rd477, %rd476, -4294967296;
	setp.ne.s64 	%p41, %rd477, 0;
	@%p41 bra 	$L__BB0_96;
	cvt.u32.u64 	%r180, %rd212;
	cvt.u32.u64 	%r181, %rd593;
	div.u32 	%r182, %r181, %r180;
	mul.lo.s32 	%r183, %r182, %r180;
	sub.s32 	%r184, %r181, %r183;
	cvt.u64.u32 	%rd595, %r182;
	cvt.u64.u32 	%rd596, %r184;
	bra.uni 	$L__BB0_97;
$L__BB0_96:
	div.u64 	%rd595, %rd593, %rd212;
	mul.lo.s64 	%rd478, %rd595, %rd212;
	sub.s64 	%rd596, %rd593, %rd478;
$L__BB0_97:
	add.s64 	%rd480, %rd1, %rd474;
	ld.global.u64 	%rd481, [%rd480];
	mad.lo.s64 	%rd219, %rd481, %rd596, %rd211;
	add.s32 	%r47, %r217, -3;
	mul.wide.u32 	%rd482, %r47, 8;
	add.s64 	%rd483, %rd3, %rd482;
	ld.global.u64 	%rd220, [%rd483];
	or.b64  	%rd484, %rd595, %rd220;
	and.b64  	%rd485, %rd484, -4294967296;
	setp.ne.s64 	%p42, %rd485, 0;
	@%p42 bra 	$L__BB0_99;
	cvt.u32.u64 	%r185, %rd220;
	cvt.u32.u64 	%r186, %rd595;
	div.u32 	%r187, %r186, %r185;
	mul.lo.s32 	%r188, %r187, %r185;
	sub.s32 	%r189, %r186, %r188;
	cvt.u64.u32 	%rd597, %r187;
	cvt.u64.u32 	%rd598, %r189;
	bra.uni 	$L__BB0_100;
$L__BB0_99:
	div.u64 	%rd597, %rd595, %rd220;
	mul.lo.s64 	%rd486, %rd597, %rd220;
	sub.s64 	%rd598, %rd595, %rd486;
$L__BB0_100:
	add.s64 	%rd488, %rd1, %rd482;
	ld.global.u64 	%rd489, [%rd488];
	mad.lo.s64 	%rd227, %rd489, %rd598, %rd219;
	add.s32 	%r217, %r217, -4;
	mul.wide.u32 	%rd490, %r217, 8;
	add.s64 	%rd491, %rd3, %rd490;
	ld.global.u64 	%rd228, [%rd491];
	or.b64  	%rd492, %rd597, %rd228;
	and.b64  	%rd493, %rd492, -4294967296;
	setp.ne.s64 	%p43, %rd493, 0;
	@%p43 bra 	$L__BB0_102;
	cvt.u32.u64 	%r190, %rd228;
	cvt.u32.u64 	%r191, %rd597;
	div.u32 	%r192, %r191, %r190;
	mul.lo.s32 	%r193, %r192, %r190;
	sub.s32 	%r194, %r191, %r193;
	cvt.u64.u32 	%rd603, %r192;
	cvt.u64.u32 	%rd600, %r194;
	bra.uni 	$L__BB0_103;
$L__BB0_102:
	div.u64 	%rd603, %rd597, %rd228;
	mul.lo.s64 	%rd494, %rd603, %rd228;
	sub.s64 	%rd600, %rd597, %rd494;
$L__BB0_103:
	add.s64 	%rd496, %rd1, %rd490;
	ld.global.u64 	%rd497, [%rd496];
	mad.lo.s64 	%rd613, %rd497, %rd600, %rd227;
$L__BB0_104:
	setp.eq.s32 	%p44, %r44, 0;
	@%p44 bra 	$L__BB0_118;
	setp.eq.s32 	%p45, %r44, 1;
	@%p45 bra 	$L__BB0_113;
	add.s32 	%r50, %r217, -1;
	mul.wide.u32 	%rd499, %r50, 8;
	add.s64 	%rd500, %rd3, %rd499;
	ld.global.u64 	%rd239, [%rd500];
	or.b64  	%rd501, %rd603, %rd239;
	and.b64  	%rd502, %rd501, -4294967296;
	setp.ne.s64 	%p46, %rd502, 0;
	@%p46 bra 	$L__BB0_108;
	cvt.u32.u64 	%r195, %rd239;
	cvt.u32.u64 	%r196, %rd603;
	div.u32 	%r197, %r196, %r195;
	mul.lo.s32 	%r198, %r197, %r195;
	sub.s32 	%r199, %r196, %r198;
	cvt.u64.u32 	%rd604, %r197;
	cvt.u64.u32 	%rd605, %r199;
	bra.uni 	$L__BB0_109;
$L__BB0_108:
	div.u64 	%rd604, %rd603, %rd239;
	mul.lo.s64 	%rd503, %rd604, %rd239;
	sub.s64 	%rd605, %rd603, %rd503;
$L__BB0_109:
	add.s64 	%rd505, %rd1, %rd499;
	ld.global.u64 	%rd506, [%rd505];
	mad.lo.s64 	%rd246, %rd506, %rd605, %rd613;
	add.s32 	%r217, %r217, -2;
	mul.wide.u32 	%rd507, %r217, 8;
	add.s64 	%rd508, %rd3, %rd507;
	ld.global.u64 	%rd247, [%rd508];
	or.b64  	%rd509, %rd604, %rd247;
	and.b64  	%rd510, %rd509, -4294967296;
	setp.ne.s64 	%p47, %rd510, 0;
	@%p47 bra 	$L__BB0_111;
	cvt.u32.u64 	%r200, %rd247;
	cvt.u32.u64 	%r201, %rd604;
	div.u32 	%r202, %r201, %r200;
	mul.lo.s32 	%r203, %r202, %r200;
	sub.s32 	%r204, %r201, %r203;
	cvt.u64.u32 	%rd603, %r202;
	cvt.u64.u32 	%rd607, %r204;
	bra.uni 	$L__BB0_112;
$L__BB0_111:
	div.u64 	%rd603, %rd604, %rd247;
	mul.lo.s64 	%rd511, %rd603, %rd247;
	sub.s64 	%rd607, %rd604, %rd511;
$L__BB0_112:
	add.s64 	%rd513, %rd1, %rd507;
	ld.global.u64 	%rd514, [%rd513];
	mad.lo.s64 	%rd613, %rd514, %rd607, %rd246;
$L__BB0_113:
	and.b32  	%r205, %r54, 1;
	setp.eq.b32 	%p48, %r205, 1;
	not.pred 	%p49, %p48;
	@%p49 bra 	$L__BB0_118;
	add.s32 	%r53, %r217, -1;
	mul.wide.u32 	%rd515, %r53, 8;
	add.s64 	%rd516, %rd3, %rd515;
	ld.global.u64 	%rd258, [%rd516];
	or.b64  	%rd517, %rd603, %rd258;
	and.b64  	%rd518, %rd517, -4294967296;
	setp.ne.s64 	%p50, %rd518, 0;
	@%p50 bra 	$L__BB0_116;
	cvt.u32.u64 	%r206, %rd258;
	cvt.u32.u64 	%r207, %rd603;
	rem.u32 	%r208, %r207, %r206;
	cvt.u64.u32 	%rd611, %r208;
	bra.uni 	$L__BB0_117;
$L__BB0_116:
	rem.u64 	%rd611, %rd603, %rd258;
$L__BB0_117:
	add.s64 	%rd520, %rd1, %rd515;
	ld.global.u64 	%rd521, [%rd520];
	mad.lo.s64 	%rd613, %rd521, %rd611, %rd613;
$L__BB0_118:
	cvta.to.global.u64 	%rd522, %rd265;
	shl.b64 	%rd523, %rd612, 2;
	add.s64 	%rd524, %rd522, %rd523;
	ld.global.f32 	%f1, [%rd524];
	cvta.to.global.u64 	%rd525, %rd266;
	shl.b64 	%rd526, %rd613, 2;
	add.s64 	%rd527, %rd525, %rd526;
	ld.global.f32 	%f2, [%rd527];
	div.rn.f32 	%f3, %f1, %f2;
	cvta.to.global.u64 	%rd528, %rd267;
	mul.wide.s32 	%rd529, %r1, 4;
	add.s64 	%rd530, %rd528, %rd529;
	st.global.f32 	[%rd530], %f3;
$L__BB0_119:
	ret;

}


// ===== COMPILED SASS (sm_100) =====

	.target	sm_100

	.elftype	@"ET_EXEC"


//--------------------- .note.nv.tkinfo           --------------------------
	.section	.note.nv.tkinfo,"",@"SHT_NOTE"
	.sectionflags	@"SHF_NOTE_NV_TKINFO"
	.tkinfo
        /*0018*/ 	.word	0x00000002
        /*0030*/ 	.string	""
        /*0030*/ 	.string	"ptxas"
        /*0030*/ 	.string	"Cuda compilation tools, release 13.0, V13.0.88"
        /*0030*/ 	.string	"Build cuda_13.0.r13.0/compiler.36424714_0"
        /*0030*/ 	.string	"-arch sm_100 -m 64 "



//--------------------- .note.nv.cuinfo           --------------------------
	.section	.note.nv.cuinfo,"",@"SHT_NOTE"
	.sectionflags	@"SHF_NOTE_NV_CUINFO"
        /*0018*/ 	.short	0x0002
        /*001a*/ 	.short	0x0064
        /*001c*/ 	.short	0x0082
	.zero		2


//--------------------- .nv.info                  --------------------------
	.section	.nv.info,"",@"SHT_CUDA_INFO"
	.align	4


	//----- nvinfo : EIATTR_REGCOUNT
	.align		4
        /*0000*/ 	.byte	0x04, 0x2f
        /*0002*/ 	.short	(.L_1 - .L_0)
	.align		4
.L_0:
        /*0004*/ 	.word	index@(div_kernel)
        /*0008*/ 	.word	0x00000028


	//----- nvinfo : EIATTR_FRAME_SIZE
	.align		4
.L_1:
        /*000c*/ 	.byte	0x04, 0x11
        /*000e*/ 	.short	(.L_3 - .L_2)
	.align		4
.L_2:
        /*0010*/ 	.word	index@($__internal_2_$__cuda_sm3x_div_rn_noftz_f32_slowpath)
        /*0014*/ 	.word	0x00000000


	//----- nvinfo : EIATTR_FRAME_SIZE
	.align		4
.L_3:
        /*0018*/ 	.byte	0x04, 0x11
        /*001a*/ 	.short	(.L_5 - .L_4)
	.align		4
.L_4:
        /*001c*/ 	.word	index@($__internal_1_$__cuda_sm20_rem_u64)
        /*0020*/ 	.word	0x00000000


	//----- nvinfo : EIATTR_FRAME_SIZE
	.align		4
.L_5:
        /*0024*/ 	.byte	0x04, 0x11
        /*0026*/ 	.short	(.L_7 - .L_6)
	.align		4
.L_6:
        /*0028*/ 	.word	index@($__internal_0_$__cuda_sm20_div_u64)
        /*002c*/ 	.word	0x00000000


	//----- nvinfo : EIATTR_FRAME_SIZE
	.align		4
.L_7:
        /*0030*/ 	.byte	0x04, 0x11
        /*0032*/ 	.short	(.L_9 - .L_8)
	.align		4
.L_8:
        /*0034*/ 	.word	index@(div_kernel)
        /*0038*/ 	.word	0x00000000


	//----- nvinfo : EIATTR_MIN_STACK_SIZE
	.align		4
.L_9:
        /*003c*/ 	.byte	0x04, 0x12
        /*003e*/ 	.short	(.L_11 - .L_10)
	.align		4
.L_10:
        /*0040*/ 	.word	index@(div_kernel)
        /*0044*/ 	.word	0x00000000
.L_11:


//--------------------- .nv.compat                --------------------------
	.section	.nv.compat,"",@"SHT_CUDA_COMPAT_INFO"
	.align	4
        /*0000*/ 	.byte	0x02, 0x09, 0x00, 0x00, 0x02, 0x02, 0x01, 0x00, 0x02, 0x05, 0x05, 0x00, 0x03, 0x07, 0x01, 0x01
        /*0010*/ 	.byte	0x02, 0x03, 0x00, 0x00, 0x02, 0x06, 0x01, 0x00, 0x04, 0x0b, 0x08, 0x00, 0x01, 0x00, 0x00, 0x00
        /*0020*/ 	.byte	0x00, 0x00, 0x00, 0x00


//--------------------- .nv.info.div_kernel       --------------------------
	.section	.nv.info.div_kernel,"",@"SHT_CUDA_INFO"
	.sectionflags	@""
	.align	4


	//----- nvinfo : EIATTR_CUDA_API_VERSION
	.align		4
        /*0000*/ 	.byte	0x04, 0x37
        /*0002*/ 	.short	(.L_13 - .L_12)
.L_12:
        /*0004*/ 	.word	0x00000082


	//----- nvinfo : EIATTR_KPARAM_INFO
	.align		4
.L_13:
        /*0008*/ 	.byte	0x04, 0x17
        /*000a*/ 	.short	(.L_15 - .L_14)
.L_14:
        /*000c*/ 	.word	0x00000000
        /*0010*/ 	.short	0x0007
        /*0012*/ 	.short	0x0038
        /*0014*/ 	.byte	0x00, 0xf0, 0x11, 0x00


	//----- nvinfo : EIATTR_KPARAM_INFO
	.align		4
.L_15:
        /*0018*/ 	.byte	0x04, 0x17
        /*001a*/ 	.short	(.L_17 - .L_16)
.L_16:
        /*001c*/ 	.word	0x00000000
        /*0020*/ 	.short	0x0006
        /*0022*/ 	.short	0x0030
        /*0024*/ 	.byte	0x00, 0xf5, 0x21, 0x00


	//----- nvinfo : EIATTR_KPARAM_INFO
	.align		4
.L_17:
        /*0028*/ 	.byte	0x04, 0x17
        /*002a*/ 	.short	(.L_19 - .L_18)
.L_18:
        /*002c*/ 	.word	0x00000000
        /*0030*/ 	.short	0x0005
        /*0032*/ 	.short	0x0028
        /*0034*/ 	.byte	0x00, 0xf5, 0x21, 0x00


	//----- nvinfo : EIATTR_KPARAM_INFO
	.align		4
.L_19:
        /*0038*/ 	.byte	0x04, 0x17
        /*003a*/ 	.short	(.L_21 - .L_20)
.L_20:
        /*003c*/ 	.word	0x00000000
        /*0040*/ 	.short	0x0004
        /*0042*/ 	.short	0x0020
        /*0044*/ 	.byte	0x00, 0xf5, 0x21, 0x00


	//----- nvinfo : EIATTR_KPARAM_INFO
	.align		4
.L_21:
        /*0048*/ 	.byte	0x04, 0x17
        /*004a*/ 	.short	(.L_23 - .L_22)
.L_22:
        /*004c*/ 	.word	0x00000000
        /*0050*/ 	.short	0x0003
        /*0052*/ 	.short	0x0018
        /*0054*/ 	.byte	0x00, 0xf0, 0x11, 0x00


	//----- nvinfo : EIATTR_KPARAM_INFO
	.align		4
.L_23:
        /*0058*/ 	.byte	0x04, 0x17
        /*005a*/ 	.short	(.L_25 - .L_24)
.L_24:
        /*005c*/ 	.word	0x00000000
        /*0060*/ 	.short	0x0002
        /*0062*/ 	.short	0x0010
        /*0064*/ 	.byte	0x00, 0xf5, 0x21, 0x00


	//----- nvinfo : EIATTR_KPARAM_INFO
	.align		4
.L_25:
        /*0068*/ 	.byte	0x04, 0x17
        /*006a*/ 	.short	(.L_27 - .L_26)
.L_26:
        /*006c*/ 	.word	0x00000000
        /*0070*/ 	.short	0x0001
        /*0072*/ 	.short	0x0008
        /*0074*/ 	.byte	0x00, 0xf5, 0x21, 0x00


	//----- nvinfo : EIATTR_KPARAM_INFO
	.align		4
.L_27:
        /*0078*/ 	.byte	0x04, 0x17
        /*007a*/ 	.short	(.L_29 - .L_28)
.L_28:
        /*007c*/ 	.word	0x00000000
        /*0080*/ 	.short	0x0000
        /*0082*/ 	.short	0x0000
        /*0084*/ 	.byte	0x00, 0xf5, 0x21, 0x00


	//----- nvinfo : EIATTR_SPARSE_MMA_MASK
	.align		4
.L_29:
        /*0088*/ 	.byte	0x03, 0x50
        /*008a*/ 	.short	0x0000


	//----- nvinfo : EIATTR_MAXREG_COUNT
	.align		4
        /*008c*/ 	.byte	0x03, 0x1b
        /*008e*/ 	.short	0x00ff


	//----- nvinfo : EIATTR_MERCURY_ISA_VERSION
	.align		4
        /*0090*/ 	.byte	0x03, 0x5f
        /*0092*/ 	.short	0x0101


	//----- nvinfo : EIATTR_VRC_CTA_INIT_COUNT
	.align		4
        /*0094*/ 	.byte	0x02, 0x4a
	.zero		1
	.zero		1


	//----- nvinfo : EIATTR_EXIT_INSTR_OFFSETS
	.align		4
        /*0098*/ 	.byte	0x04, 0x1c
        /*009a*/ 	.short	(.L_31 - .L_30)


	//   ....[0]....
.L_30:
        /*009c*/ 	.word	0x00000070


	//   ....[1]....
        /*00a0*/ 	.word	0x00006c30


	//----- nvinfo : EIATTR_CRS_STACK_SIZE
	.align		4
.L_31:
        /*00a4*/ 	.byte	0x04, 0x1e
        /*00a6*/ 	.short	(.L_33 - .L_32)
.L_32:
        /*00a8*/ 	.word	0x00000000


	//----- nvinfo : EIATTR_CBANK_PARAM_SIZE
	.align		4
.L_33:
        /*00ac*/ 	.byte	0x03, 0x19
        /*00ae*/ 	.short	0x003c


	//----- nvinfo : EIATTR_PARAM_CBANK
	.align		4
        /*00b0*/ 	.byte	0x04, 0x0a
        /*00b2*/ 	.short	(.L_35 - .L_34)
	.align		4
.L_34:
        /*00b4*/ 	.word	index@(.nv.constant0.div_kernel)
        /*00b8*/ 	.short	0x0380
        /*00ba*/ 	.short	0x003c


	//----- nvinfo : EIATTR_SW_WAR
	.align		4
.L_35:
        /*00bc*/ 	.byte	0x04, 0x36
        /*00be*/ 	.short	(.L_37 - .L_36)
.L_36:
        /*00c0*/ 	.word	0x00000008
.L_37:


//--------------------- .nv.callgraph             --------------------------
	.section	.nv.callgraph,"",@"SHT_CUDA_CALLGRAPH"
	.align	4
	.sectionentsize	8
	.align		4
        /*0000*/ 	.word	0x00000000
	.align		4
        /*0004*/ 	.word	0xffffffff
	.align		4
        /*0008*/ 	.word	0x00000000
	.align		4
        /*000c*/ 	.word	0xfffffffe
	.align		4
        /*0010*/ 	.word	0x00000000
	.align		4
        /*0014*/ 	.word	0xfffffffd
	.align		4
        /*0018*/ 	.word	0x00000000
	.align		4
        /*001c*/ 	.word	0xfffffffc


//--------------------- .text.div_kernel          --------------------------
	.section	.text.div_kernel,"ax",@progbits
	.align	128
        .global         div_kernel
        .type           div_kernel,@function
        .size           div_kernel,(.L_x_116 - div_kernel)
        .other          div_kernel,@"STO_CUDA_ENTRY STV_DEFAULT"
div_kernel:
.text.div_kernel:
[----:B------:R-:W-:Y:S01]  /*0000*/  LDC R1, c[0x0][0x37c] ;  /* 0x0000df00ff017b82 */ /* 0x000fe20000000800 */
[----:B------:R-:W0:Y:S07]  /*0010*/  S2R R3, SR_TID.X ;  /* 0x0000000000037919 */ /* 0x000e2e0000002100 */
[----:B------:R-:W0:Y:S01]  /*0020*/  S2UR UR4, SR_CTAID.X ;  /* 0x00000000000479c3 */ /* 0x000e220000002500 */
[----:B------:R-:W1:Y:S07]  /*0030*/  LDCU UR5, c[0x0][0x398] ;  /* 0x00007300ff0577ac */ /* 0x000e6e0008000800 */
[----:B------:R-:W0:Y:S02]  /*0040*/  LDC R0, c[0x0][0x360] ;  /* 0x0000d800ff007b82 */ /* 0x000e240000000800 */
[----:B0-----:R-:W-:-:S05]  /*0050*/  IMAD R0, R0, UR4, R3 ;  /* 0x0000000400007c24 */ /* 0x001fca000f8e0203 */
[----:B-1----:R-:W-:-:S13]  /*0060*/  ISETP.GE.AND P0, PT, R0, UR5, PT ;  /* 0x0000000500007c0c */ /* 0x002fda000bf06270 */
[----:B------:R-:W-:Y:S05]  /*0070*/  @P0 EXIT ;  /* 0x000000000000094d */ /* 0x000fea0003800000 */
[----:B------:R-:W0:Y:S01]  /*0080*/  LDCU UR4, c[0x0][0x3b8] ;  /* 0x00007700ff0477ac */ /* 0x000e220008000800 */
[----:B------:R-:W-:Y:S02]  /*0090*/  CS2R R10, SRZ ;  /* 0x00000000000a7805 */ /* 0x000fe4000001ff00 */
[----:B------:R-:W-:Y:S01]  /*00a0*/  CS2R R18, SRZ ;  /* 0x0000000000127805 */ /* 0x000fe2000001ff00 */
[----:B------:R-:W1:Y:S01]  /*00b0*/  LDCU.64 UR8, c[0x0][0x358] ;  /* 0x00006b00ff0877ac */ /* 0x000e620008000a00 */
[----:B0-----:R-:W-:-:S09]  /*00c0*/  UISETP.NE.AND UP0, UPT, UR4, URZ, UPT ;  /* 0x000000ff0400728c */ /* 0x001fd2000bf05270 */
[----:B-1----:R-:W-:Y:S05]  /*00d0*/  BRA.U !UP0, `(.L_x_0) ;  /* 0x00000069087c7547 */ /* 0x002fea000b800000 */
[----:B------:R-:W-:Y:S01]  /*00e0*/  UISETP.GE.AND UP0, UPT, UR4, 0x1, UPT ;  /* 0x000000010400788c */ /* 0x000fe2000bf06270 */
[----:B------:R-:W-:-:S08]  /*00f0*/  CS2R R10, SRZ ;  /* 0x00000000000a7805 */ /* 0x000fd0000001ff00 */
[----:B------:R-:W-:Y:S05]  /*0100*/  BRA.U !UP0, `(.L_x_1) ;  /* 0x0000003508387547 */ /* 0x000fea000b800000 */
[----:B------:R-:W0:Y:S01]  /*0110*/  LDCU UR5, c[0x0][0x3b8] ;  /* 0x00007700ff0577ac */ /* 0x000e220008000800 */
[----:B------:R-:W-:Y:S02]  /*0120*/  SHF.R.S32.HI R5, RZ, 0x1f, R0 ;  /* 0x0000001fff057819 */ /* 0x000fe40000011400 */
[----:B------:R-:W-:Y:S02]  /*0130*/  CS2R R10, SRZ ;  /* 0x00000000000a7805 */ /* 0x000fe4000001ff00 */
[----:B------:R-:W-:Y:S01]  /*0140*/  MOV R8, R0 ;  /* 0x0000000000087202 */ /* 0x000fe20000000f00 */
[----:B------:R-:W-:Y:S02]  /*0150*/  UISETP.GE.U32.AND UP0, UPT, UR4, 0x8, UPT ;  /* 0x000000080400788c */ /* 0x000fe4000bf06070 */
[----:B------:R-:W-:Y:S01]  /*0160*/  ULOP3.LUT UR6, UR4, 0x7, URZ, 0xc0, !UPT ;  /* 0x0000000704067892 */ /* 0x000fe2000f8ec0ff */
[----:B0-----:R-:W-:-:S06]  /*0170*/  IMAD.U32 R6, RZ, RZ, UR5 ;  /* 0x00000005ff067e24 */ /* 0x001fcc000f8e00ff */
[----:B------:R-:W-:Y:S05]  /*0180*/  BRA.U !UP0, `(.L_x_2) ;  /* 0x0000001d08007547 */ /* 0x000fea000b800000 */
[----:B------:R-:W0:Y:S01]  /*0190*/  LDC.64 R16, c[0x0][0x3a0] ;  /* 0x0000e800ff107b82 */ /* 0x000e220000000a00 */
[----:B------:R-:W-:Y:S01]  /*01a0*/  ULOP3.LUT UR5, UR4, 0x7ffffff8, URZ, 0xc0, !UPT ;  /* 0x7ffffff804057892 */ /* 0x000fe2000f8ec0ff */
[----:B------:R-:W-:Y:S01]  /*01b0*/  CS2R R10, SRZ ;  /* 0x00000000000a7805 */ /* 0x000fe2000001ff00 */
[----:B------:R-:W-:Y:S02]  /*01c0*/  UIADD3 UR4, UPT, UPT, UR4, -0x4, URZ ;  /* 0xfffffffc04047890 */ /* 0x000fe4000fffe0ff */
[----:B------:R-:W-:-:S03]  /*01d0*/  UIADD3 UR5, UPT, UPT, -UR5, URZ, URZ ;  /* 0x000000ff05057290 */ /* 0x000fc6000fffe1ff */
[----:B------:R-:W1:Y:S01]  /*01e0*/  LDC.64 R18, c[0x0][0x3a0] ;  /* 0x0000e800ff127b82 */ /* 0x000e620000000a00 */
[----:B------:R-:W-:-:S07]  /*01f0*/  MOV R6, UR4 ;  /* 0x0000000400067c02 */ /* 0x000fce0008000f00 */
[----:B------:R-:W2:Y:S08]  /*0200*/  LDC.64 R20, c[0x0][0x3a8] ;  /* 0x0000ea00ff147b82 */ /* 0x000eb00000000a00 */
[----:B------:R-:W3:Y:S02]  /*0210*/  LDC.64 R22, c[0x0][0x3a8] ;  /* 0x0000ea00ff167b82 */ /* 0x000ee40000000a00 */
.L_x_27:
[----:B------:R-:W-:-:S04]  /*0220*/  VIADD R7, R6, 0x3 ;  /* 0x0000000306077836 */ /* 0x000fc80000000000 */
[----:B0-----:R-:W-:-:S06]  /*0230*/  IMAD.WIDE.U32 R26, R7, 0x8, R16 ;  /* 0x00000008071a7825 */ /* 0x001fcc00078e0010 */
[----:B------:R-:W4:Y:S01]  /*0240*/  LDG.E.64 R26, desc[UR8][R26.64] ;  /* 0x000000081a1a7981 */ /* 0x000f22000c1e1b00 */
[----:B------:R-:W-:Y:S01]  /*0250*/  UIADD3 UR5, UPT, UPT, UR5, 0x8, URZ ;  /* 0x0000000805057890 */ /* 0x000fe2000fffe0ff */
[----:B------:R-:W-:Y:S03]  /*0260*/  BSSY.RECONVERGENT B0, `(.L_x_3) ;  /* 0x0000029000007945 */ /* 0x000fe60003800200 */
[----:B------:R-:W-:Y:S01]  /*0270*/  UISETP.NE.AND UP0, UPT, UR5, URZ, UPT ;  /* 0x000000ff0500728c */ /* 0x000fe2000bf05270 */
[----:B----4-:R-:W-:-:S04]  /*0280*/  LOP3.LUT R2, R5, R27, RZ, 0xfc, !PT ;  /* 0x0000001b05027212 */ /* 0x010fc800078efcff */
[----:B------:R-:W-:-:S13]  /*0290*/  ISETP.NE.U32.AND P0, PT, R2, RZ, PT ;  /* 0x000000ff0200720c */ /* 0x000fda0003f05070 */
[----:B------:R-:W-:Y:S05]  /*02a0*/  @P0 BRA `(.L_x_4) ;  /* 0x0000000000580947 */ /* 0x000fea0003800000 */
[----:B------:R-:W0:Y:S01]  /*02b0*/  I2F.U32.RP R4, R26 ;  /* 0x0000001a00047306 */ /* 0x000e220000209000 */
[----:B------:R-:W-:Y:S01]  /*02c0*/  IMAD.MOV R5, RZ, RZ, -R26 ;  /* 0x000000ffff057224 */ /* 0x000fe200078e0a1a */
[----:B------:R-:W-:Y:S02]  /*02d0*/  ISETP.NE.U32.AND P2, PT, R26, RZ, PT ;  /* 0x000000ff1a00720c */ /* 0x000fe40003f45070 */
[----:B------:R-:W-:-:S04]  /*02e0*/  MOV R29, RZ ;  /* 0x000000ff001d7202 */ /* 0x000fc80000000f00 */
[----:B0-----:R-:W0:Y:S02]  /*02f0*/  MUFU.RCP R4, R4 ;  /* 0x0000000400047308 */ /* 0x001e240000001000 */
[----:B0-----:R-:W-:-:S06]  /*0300*/  IADD3 R2, PT, PT, R4, 0xffffffe, RZ ;  /* 0x0ffffffe04027810 */ /* 0x001fcc0007ffe0ff */
[----:B------:R0:W4:Y:S02]  /*0310*/  F2I.FTZ.U32.TRUNC.NTZ R3, R2 ;  /* 0x0000000200037305 */ /* 0x000124000021f000 */
[----:B0-----:R-:W-:Y:S02]  /*0320*/  HFMA2 R2, -RZ, RZ, 0, 0 ;  /* 0x00000000ff027431 */ /* 0x001fe400000001ff */
[----:B----4-:R-:W-:-:S04]  /*0330*/  IMAD R5, R5, R3, RZ ;  /* 0x0000000305057224 */ /* 0x010fc800078e02ff */
[----:B------:R-:W-:-:S06]  /*0340*/  IMAD.HI.U32 R3, R3, R5, R2 ;  /* 0x0000000503037227 */ /* 0x000fcc00078e0002 */
[----:B------:R-:W-:-:S04]  /*0350*/  IMAD.HI.U32 R28, R3, R8, RZ ;  /* 0x00000008031c7227 */ /* 0x000fc800078e00ff */
[----:B------:R-:W-:-:S04]  /*0360*/  IMAD.MOV R3, RZ, RZ, -R28 ;  /* 0x000000ffff037224 */ /* 0x000fc800078e0a1c */
[----:B------:R-:W-:-:S05]  /*0370*/  IMAD R3, R26, R3, R8 ;  /* 0x000000031a037224 */ /* 0x000fca00078e0208 */
[----:B------:R-:W-:-:S13]  /*0380*/  ISETP.GE.U32.AND P0, PT, R3, R26, PT ;  /* 0x0000001a0300720c */ /* 0x000fda0003f06070 */
[----:B------:R-:W-:Y:S01]  /*0390*/  @P0 IADD3 R3, PT, PT, -R26, R3, RZ ;  /* 0x000000031a030210 */ /* 0x000fe20007ffe1ff */
[----:B------:R-:W-:-:S03]  /*03a0*/  @P0 VIADD R28, R28, 0x1 ;  /* 0x000000011c1c0836 */ /* 0x000fc60000000000 */
[----:B------:R-:W-:-:S13]  /*03b0*/  ISETP.GE.U32.AND P1, PT, R3, R26, PT ;  /* 0x0000001a0300720c */ /* 0x000fda0003f26070 */
[----:B------:R-:W-:Y:S02]  /*03c0*/  @P1 IADD3 R28, PT, PT, R28, 0x1, RZ ;  /* 0x000000011c1c1810 */ /* 0x000fe40007ffe0ff */
[----:B------:R-:W-:-:S05]  /*03d0*/  @!P2 LOP3.LUT R28, RZ, R26, RZ, 0x33, !PT ;  /* 0x0000001aff1ca212 */ /* 0x000fca00078e33ff */
[----:B------:R-:W-:-:S04]  /*03e0*/  IMAD.MOV R27, RZ, RZ, -R28 ;  /* 0x000000ffff1b7224 */ /* 0x000fc800078e0a1c */
[----:B------:R-:W-:Y:S01]  /*03f0*/  IMAD R27, R26, R27, R8 ;  /* 0x0000001b1a1b7224 */ /* 0x000fe200078e0208 */
[----:B------:R-:W-:Y:S06]  /*0400*/  BRA `(.L_x_5) ;  /* 0x0000000000387947 */ /* 0x000fec0003800000 */
.L_x_4:
[----:B------:R-:W-:Y:S01]  /*0410*/  IMAD.MOV.U32 R2, RZ, RZ, R26 ;  /* 0x000000ffff027224 */ /* 0x000fe200078e001a */
[----:B------:R-:W-:Y:S02]  /*0420*/  MOV R3, R27 ;  /* 0x0000001b00037202 */ /* 0x000fe40000000f00 */
[----:B------:R-:W-:-:S07]  /*0430*/  MOV R4, 0x450 ;  /* 0x0000045000047802 */ /* 0x000fce0000000f00 */
[----:B-123--:R-:W-:Y:S05]  /*0440*/  CALL.REL.NOINC `($__internal_0_$__cuda_sm20_div_u64) ;  /* 0x0000006400fc7944 */ /* 0x00efea0003c00000 */
[----:B------:R-:W-:Y:S01]  /*0450*/  IADD3 R15, P0, PT, RZ, -R12, RZ ;  /* 0x8000000cff0f7210 */ /* 0x000fe20007f1e0ff */
[----:B------:R-:W-:Y:S01]  /*0460*/  IMAD.MOV.U32 R28, RZ, RZ, R12 ;  /* 0x000000ffff1c7224 */ /* 0x000fe200078e000c */
[----:B------:R-:W-:Y:S02]  /*0470*/  MOV R4, R8 ;  /* 0x0000000800047202 */ /* 0x000fe40000000f00 */
[----:B------:R-:W-:Y:S01]  /*0480*/  MOV R29, R13 ;  /* 0x0000000d001d7202 */ /* 0x000fe20000000f00 */
[----:B------:R-:W-:Y:S02]  /*0490*/  IMAD.X R9, RZ, RZ, ~R13, P0 ;  /* 0x000000ffff097224 */ /* 0x000fe400000e0e0d */
[----:B------:R-:W-:-:S04]  /*04a0*/  IMAD.WIDE.U32 R2, R26, R15, R4 ;  /* 0x0000000f1a027225 */ /* 0x000fc800078e0004 */
[----:B------:R-:W-:-:S04]  /*04b0*/  IMAD R9, R9, R26, RZ ;  /* 0x0000001a09097224 */ /* 0x000fc800078e02ff */
[----:B------:R-:W-:Y:S02]  /*04c0*/  IMAD R9, R27, R15, R9 ;  /* 0x0000000f1b097224 */ /* 0x000fe400078e0209 */
[----:B------:R-:W-:-:S03]  /*04d0*/  IMAD.MOV.U32 R27, RZ, RZ, R2 ;  /* 0x000000ffff1b7224 */ /* 0x000fc600078e0002 */
[----:B------:R-:W-:-:S07]  /*04e0*/  IADD3 R2, PT, PT, R3, R9, RZ ;  /* 0x0000000903027210 */ /* 0x000fce0007ffe0ff */
.L_x_5:
[----:B------:R-:W-:Y:S05]  /*04f0*/  BSYNC.RECONVERGENT B0 ;  /* 0x0000000000007941 */ /* 0x000fea0003800200 */
.L_x_3:
[----:B------:R-:W-:Y:S02]  /*0500*/  VIADD R15, R6, 0x2 ;  /* 0x00000002060f7836 */ /* 0x000fe40000000000 */
[----:B--2---:R-:W-:-:S04]  /*0510*/  IMAD.WIDE.U32 R4, R7, 0x8, R20 ;  /* 0x0000000807047825 */ /* 0x004fc800078e0014 */
[----:B-1----:R-:W-:Y:S02]  /*0520*/  IMAD.WIDE.U32 R30, R15, 0x8, R18 ;  /* 0x000000080f1e7825 */ /* 0x002fe400078e0012 */
[----:B------:R-:W2:Y:S04]  /*0530*/  LDG.E.64 R4, desc[UR8][R4.64] ;  /* 0x0000000804047981 */ /* 0x000ea8000c1e1b00 */
[----:B------:R-:W4:Y:S01]  /*0540*/  LDG.E.64 R30, desc[UR8][R30.64] ;  /* 0x000000081e1e7981 */ /* 0x000f22000c1e1b00 */
[----:B------:R-:W-:Y:S01]  /*0550*/  BSSY.RECONVERGENT B0, `(.L_x_6) ;  /* 0x0000030000007945 */ /* 0x000fe20003800200 */
[----:B----4-:R-:W-:-:S04]  /*0560*/  LOP3.LUT R3, R29, R31, RZ, 0xfc, !PT ;  /* 0x0000001f1d037212 */ /* 0x010fc800078efcff */
[----:B------:R-:W-:Y:S01]  /*0570*/  ISETP.NE.U32.AND P0, PT, R3, RZ, PT ;  /* 0x000000ff0300720c */ /* 0x000fe20003f05070 */
[-C--:B--2---:R-:W-:Y:S02]  /*0580*/  IMAD R7, R5, R27.reuse, RZ ;  /* 0x0000001b05077224 */ /* 0x084fe400078e02ff */
[----:B------:R-:W-:-:S04]  /*0590*/  IMAD.WIDE.U32 R26, R4, R27, R10 ;  /* 0x0000001b041a7225 */ /* 0x000fc800078e000a */
[----:B------:R-:W-:-:S05]  /*05a0*/  IMAD R7, R4, R2, R7 ;  /* 0x0000000204077224 */ /* 0x000fca00078e0207 */
[----:B------:R-:W-:Y:S01]  /*05b0*/  IADD3 R11, PT, PT, R27, R7, RZ ;  /* 0x000000071b0b7210 */ /* 0x000fe20007ffe0ff */
[----:B------:R-:W-:Y:S06]  /*05c0*/  @P0 BRA `(.L_x_7) ;  /* 0x00000000005c0947 */ /* 0x000fec0003800000 */
[----:B------:R-:W0:Y:S01]  /*05d0*/  I2F.U32.RP R4, R30 ;  /* 0x0000001e00047306 */ /* 0x000e220000209000 */
[----:B------:R-:W-:Y:S01]  /*05e0*/  IADD3 R5, PT, PT, RZ, -R30, RZ ;  /* 0x8000001eff057210 */ /* 0x000fe20007ffe0ff */
[----:B------:R-:W-:Y:S01]  /*05f0*/  HFMA2 R29, -RZ, RZ, 0, 0 ;  /* 0x00000000ff1d7431 */ /* 0x000fe200000001ff */
[----:B------:R-:W-:-:S05]  /*0600*/  ISETP.NE.U32.AND P2, PT, R30, RZ, PT ;  /* 0x000000ff1e00720c */ /* 0x000fca0003f45070 */
[----:B0-----:R-:W0:Y:S02]  /*0610*/  MUFU.RCP R4, R4 ;  /* 0x0000000400047308 */ /* 0x001e240000001000 */
[----:B0-----:R-:W-:-:S06]  /*0620*/  VIADD R2, R4, 0xffffffe ;  /* 0x0ffffffe04027836 */ /* 0x001fcc0000000000 */
[----:B------:R0:W1:Y:S02]  /*0630*/  F2I.FTZ.U32.TRUNC.NTZ R3, R2 ;  /* 0x0000000200037305 */ /* 0x000064000021f000 */
[----:B0-----:R-:W-:Y:S02]  /*0640*/  IMAD.MOV.U32 R2, RZ, RZ, RZ ;  /* 0x000000ffff027224 */ /* 0x001fe400078e00ff */
[----:B-1----:R-:W-:-:S04]  /*0650*/  IMAD R5, R5, R3, RZ ;  /* 0x0000000305057224 */ /* 0x002fc800078e02ff */
[----:B------:R-:W-:-:S06]  /*0660*/  IMAD.HI.U32 R3, R3, R5, R2 ;  /* 0x0000000503037227 */ /* 0x000fcc00078e0002 */
[----:B------:R-:W-:-:S05]  /*0670*/  IMAD.HI.U32 R3, R3, R28, RZ ;  /* 0x0000001c03037227 */ /* 0x000fca00078e00ff */
[----:B------:R-:W-:-:S05]  /*0680*/  IADD3 R5, PT, PT, -R3, RZ, RZ ;  /* 0x000000ff03057210 */ /* 0x000fca0007ffe1ff */
[----:B------:R-:W-:-:S05]  /*0690*/  IMAD R5, R30, R5, R28 ;  /* 0x000000051e057224 */ /* 0x000fca00078e021c */
[----:B------:R-:W-:-:S13]  /*06a0*/  ISETP.GE.U32.AND P0, PT, R5, R30, PT ;  /* 0x0000001e0500720c */ /* 0x000fda0003f06070 */
[----:B------:R-:W-:Y:S01]  /*06b0*/  @P0 IMAD.IADD R5, R5, 0x1, -R30 ;  /* 0x0000000105050824 */ /* 0x000fe200078e0a1e */
[----:B------:R-:W-:-:S04]  /*06c0*/  @P0 IADD3 R3, PT, PT, R3, 0x1, RZ ;  /* 0x0000000103030810 */ /* 0x000fc80007ffe0ff */
[----:B------:R-:W-:-:S13]  /*06d0*/  ISETP.GE.U32.AND P1, PT, R5, R30, PT ;  /* 0x0000001e0500720c */ /* 0x000fda0003f26070 */
[----:B------:R-:W-:Y:S01]  /*06e0*/  @P1 VIADD R3, R3, 0x1 ;  /* 0x0000000103031836 */ /* 0x000fe20000000000 */
[----:B------:R-:W-:-:S04]  /*06f0*/  @!P2 LOP3.LUT R3, RZ, R30, RZ, 0x33, !PT ;  /* 0x0000001eff03a212 */ /* 0x000fc800078e33ff */
[----:B------:R-:W-:-:S05]  /*0700*/  IADD3 R9, PT, PT, -R3, RZ, RZ ;  /* 0x000000ff03097210 */ /* 0x000fca0007ffe1ff */
[----:B------:R-:W-:Y:S02]  /*0710*/  IMAD R9, R30, R9, R28 ;  /* 0x000000091e097224 */ /* 0x000fe400078e021c */
[----:B------:R-:W-:Y:S01]  /*0720*/  IMAD.MOV.U32 R28, RZ, RZ, R3 ;  /* 0x000000ffff1c7224 */ /* 0x000fe200078e0003 */
[----:B------:R-:W-:Y:S06]  /*0730*/  BRA `(.L_x_8) ;  /* 0x0000000000447947 */ /* 0x000fec0003800000 */
.L_x_7:
[----:B------:R-:W-:Y:S01]  /*0740*/  IMAD.MOV.U32 R8, RZ, RZ, R28 ;  /* 0x000000ffff087224 */ /* 0x000fe200078e001c */
[----:B------:R-:W-:Y:S01]  /*0750*/  MOV R5, R29 ;  /* 0x0000001d00057202 */ /* 0x000fe20000000f00 */
[----:B------:R-:W-:Y:S01]  /*0760*/  IMAD.MOV.U32 R2, RZ, RZ, R30 ;  /* 0x000000ffff027224 */ /* 0x000fe200078e001e */
[----:B------:R-:W-:Y:S02]  /*0770*/  MOV R3, R31 ;  /* 0x0000001f00037202 */ /* 0x000fe40000000f00 */
[----:B------:R-:W-:-:S07]  /*0780*/  MOV R4, 0x7a0 ;  /* 0x000007a000047802 */ /* 0x000fce0000000f00 */
[----:B---3--:R-:W-:Y:S05]  /*0790*/  CALL.REL.NOINC `($__internal_0_$__cuda_sm20_div_u64) ;  /* 0x0000006400287944 */ /* 0x008fea0003c00000 */
[----:B------:R-:W-:Y:S01]  /*07a0*/  IADD3 R7, P0, PT, RZ, -R12, RZ ;  /* 0x8000000cff077210 */ /* 0x000fe20007f1e0ff */
[----:B------:R-:W-:Y:S01]  /*07b0*/  IMAD.MOV.U32 R3, RZ, RZ, R29 ;  /* 0x000000ffff037224 */ /* 0x000fe200078e001d */
[----:B------:R-:W-:Y:S01]  /*07c0*/  MOV R2, R28 ;  /* 0x0000001c00027202 */ /* 0x000fe20000000f00 */
[--C-:B------:R-:W-:Y:S01]  /*07d0*/  IMAD.MOV.U32 R29, RZ, RZ, R13.reuse ;  /* 0x000000ffff1d7224 */ /* 0x100fe200078e000d */
[----:B------:R-:W-:Y:S01]  /*07e0*/  MOV R28, R12 ;  /* 0x0000000c001c7202 */ /* 0x000fe20000000f00 */
[----:B------:R-:W-:Y:S02]  /*07f0*/  IMAD.X R5, RZ, RZ, ~R13, P0 ;  /* 0x000000ffff057224 */ /* 0x000fe400000e0e0d */
[----:B------:R-:W-:-:S04]  /*0800*/  IMAD.WIDE.U32 R2, R30, R7, R2 ;  /* 0x000000071e027225 */ /* 0x000fc800078e0002 */
[----:B------:R-:W-:Y:S01]  /*0810*/  IMAD R5, R5, R30, RZ ;  /* 0x0000001e05057224 */ /* 0x000fe200078e02ff */
[----:B------:R-:W-:-:S03]  /*0820*/  MOV R9, R2 ;  /* 0x0000000200097202 */ /* 0x000fc60000000f00 */
[----:B------:R-:W-:-:S04]  /*0830*/  IMAD R5, R31, R7, R5 ;  /* 0x000000071f057224 */ /* 0x000fc800078e0205 */
[----:B------:R-:W-:-:S07]  /*0840*/  IMAD.IADD R2, R3, 0x1, R5 ;  /* 0x0000000103027824 */ /* 0x000fce00078e0205 */
.L_x_8:
[----:B------:R-:W-:Y:S05]  /*0850*/  BSYNC.RECONVERGENT B0 ;  /* 0x0000000000007941 */ /* 0x000fea0003800200 */
.L_x_6:
[----:B------:R-:W-:Y:S01]  /*0860*/  IADD3 R7, PT, PT, R6, 0x1, RZ ;  /* 0x0000000106077810 */ /* 0x000fe20007ffe0ff */
[----:B------:R-:W-:-:S04]  /*0870*/  IMAD.WIDE.U32 R4, R15, 0x8, R20 ;  /* 0x000000080f047825 */ /* 0x000fc800078e0014 */
[----:B------:R-:W-:Y:S02]  /*0880*/  IMAD.WIDE.U32 R30, R7, 0x8, R18 ;  /* 0x00000008071e7825 */ /* 0x000fe400078e0012 */
[----:B------:R-:W2:Y:S04]  /*0890*/  LDG.E.64 R4, desc[UR8][R4.64] ;  /* 0x0000000804047981 */ /* 0x000ea8000c1e1b00 */
[----:B------:R-:W4:Y:S01]  /*08a0*/  LDG.E.64 R30, desc[UR8][R30.64] ;  /* 0x000000081e1e7981 */ /* 0x000f22000c1e1b00 */
[----:B------:R-:W-:Y:S01]  /*08b0*/  IMAD.MOV.U32 R10, RZ, RZ, R26 ;  /* 0x000000ffff0a7224 */ /* 0x000fe200078e001a */
        /* <DEDUP_REMOVED lines=31> */
.L_x_10:
        /* <DEDUP_REMOVED lines=13> */
[----:B------:R-:W-:-:S04]  /*0b80*/  IMAD R5, R5, R30, RZ ;  /* 0x0000001e05057224 */ /* 0x000fc800078e02ff */
[----:B------:R-:W-:Y:S01]  /*0b90*/  IMAD R5, R31, R9, R5 ;  /* 0x000000091f057224 */ /* 0x000fe200078e0205 */
[----:B------:R-:W-:-:S03]  /*0ba0*/  MOV R9, R2 ;  /* 0x0000000200097202 */ /* 0x000fc60000000f00 */
[----:B------:R-:W-:-:S07]  /*0bb0*/  IMAD.IADD R2, R3, 0x1, R5 ;  /* 0x0000000103027824 */ /* 0x000fce00078e0205 */
.L_x_11:
[----:B------:R-:W-:Y:S05]  /*0bc0*/  BSYNC.RECONVERGENT B0 ;  /* 0x0000000000007941 */ /* 0x000fea0003800200 */
.L_x_9:
[----:B------:R-:W-:-:S04]  /*0bd0*/  IMAD.WIDE.U32 R30, R6, 0x8, R18 ;  /* 0x00000008061e7825 */ /* 0x000fc800078e0012 */
[----:B------:R-:W-:Y:S02]  /*0be0*/  IMAD.WIDE.U32 R4, R7, 0x8, R20 ;  /* 0x0000000807047825 */ /* 0x000fe400078e0014 */
[----:B------:R-:W2:Y:S04]  /*0bf0*/  LDG.E.64 R30, desc[UR8][R30.64] ;  /* 0x000000081e1e7981 */ /* 0x000ea8000c1e1b00 */
[----:B------:R-:W4:Y:S01]  /*0c00*/  LDG.E.64 R4, desc[UR8][R4.64] ;  /* 0x0000000804047981 */ /* 0x000f22000c1e1b00 */
[----:B------:R-:W-:Y:S01]  /*0c10*/  MOV R10, R26 ;  /* 0x0000001a000a7202 */ /* 0x000fe20000000f00 */
[----:B------:R-:W-:Y:S01]  /*0c20*/  BSSY.RECONVERGENT B0, `(.L_x_12) ;  /* 0x0000031000007945 */ /* 0x000fe20003800200 */
[----:B--2---:R-:W-:-:S04]  /*0c30*/  LOP3.LUT R3, R29, R31, RZ, 0xfc, !PT ;  /* 0x0000001f1d037212 */ /* 0x004fc800078efcff */
[----:B------:R-:W-:Y:S01]  /*0c40*/  ISETP.NE.U32.AND P0, PT, R3, RZ, PT ;  /* 0x000000ff0300720c */ /* 0x000fe20003f05070 */
[-C--:B----4-:R-:W-:Y:S02]  /*0c50*/  IMAD R7, R5, R9.reuse, RZ ;  /* 0x0000000905077224 */ /* 0x090fe400078e02ff */
[----:B------:R-:W-:-:S04]  /*0c60*/  IMAD.WIDE.U32 R26, R4, R9, R10 ;  /* 0x00000009041a7225 */ /* 0x000fc800078e000a */
[----:B------:R-:W-:Y:S02]  /*0c70*/  IMAD R11, R4, R2, R7 ;  /* 0x00000002040b7224 */ /* 0x000fe400078e0207 */
[----:B------:R-:W-:-:S03]  /*0c80*/  VIADD R7, R6, 0xfffffffc ;  /* 0xfffffffc06077836 */ /* 0x000fc60000000000 */
        /* <DEDUP_REMOVED lines=25> */
.L_x_13:
        /* <DEDUP_REMOVED lines=8> */
[----:B------:R-:W-:-:S03]  /*0ea0*/  MOV R2, R28 ;  /* 0x0000001c00027202 */ /* 0x000fc60000000f00 */
[----:B------:R-:W-:Y:S02]  /*0eb0*/  IMAD.X R5, RZ, RZ, ~R13, P0 ;  /* 0x000000ffff057224 */ /* 0x000fe400000e0e0d */
[----:B------:R-:W-:-:S04]  /*0ec0*/  IMAD.WIDE.U32 R2, R30, R9, R2 ;  /* 0x000000091e027225 */ /* 0x000fc800078e0002 */
[----:B------:R-:W-:Y:S01]  /*0ed0*/  IMAD R5, R5, R30, RZ ;  /* 0x0000001e05057224 */ /* 0x000fe200078e02ff */
[----:B------:R-:W-:-:S03]  /*0ee0*/  MOV R30, R12 ;  /* 0x0000000c001e7202 */ /* 0x000fc60000000f00 */
[----:B------:R-:W-:Y:S01]  /*0ef0*/  IMAD R5, R31, R9, R5 ;  /* 0x000000091f057224 */ /* 0x000fe200078e0205 */
[----:B------:R-:W-:Y:S01]  /*0f00*/  MOV R9, R2 ;  /* 0x0000000200097202 */ /* 0x000fe20000000f00 */
[----:B------:R-:W-:Y:S02]  /*0f10*/  IMAD.MOV.U32 R31, RZ, RZ, R13 ;  /* 0x000000ffff1f7224 */ /* 0x000fe400078e000d */
[----:B------:R-:W-:-:S07]  /*0f20*/  IMAD.IADD R2, R3, 0x1, R5 ;  /* 0x0000000103027824 */ /* 0x000fce00078e0205 */
.L_x_14:
[----:B------:R-:W-:Y:S05]  /*0f30*/  BSYNC.RECONVERGENT B0 ;  /* 0x0000000000007941 */ /* 0x000fea0003800200 */
.L_x_12:
[C---:B------:R-:W-:Y:S01]  /*0f40*/  IADD3 R15, PT, PT, R6.reuse, -0x1, RZ ;  /* 0xffffffff060f7810 */ /* 0x040fe20007ffe0ff */
        /* <DEDUP_REMOVED lines=36> */
.L_x_16:
        /* <DEDUP_REMOVED lines=14> */
[----:B------:R-:W-:-:S03]  /*1270*/  MOV R3, R4 ;  /* 0x0000000400037202 */ /* 0x000fc60000000f00 */
[----:B------:R-:W-:Y:S02]  /*1280*/  IMAD.IADD R2, R5, 0x1, R29 ;  /* 0x0000000105027824 */ /* 0x000fe400078e021d */
[----:B------:R-:W-:-:S07]  /*1290*/  IMAD.MOV.U32 R29, RZ, RZ, R13 ;  /* 0x000000ffff1d7224 */ /* 0x000fce00078e000d */
.L_x_17:
[----:B------:R-:W-:Y:S05]  /*12a0*/  BSYNC.RECONVERGENT B0 ;  /* 0x0000000000007941 */ /* 0x000fea0003800200 */
.L_x_15:
[----:B------:R-:W-:Y:S01]  /*12b0*/  IADD3 R11, PT, PT, R6, -0x2, RZ ;  /* 0xfffffffe060b7810 */ /* 0x000fe20007ffe0ff */
        /* <DEDUP_REMOVED lines=36> */
.L_x_19:
        /* <DEDUP_REMOVED lines=17> */
.L_x_20:
[----:B------:R-:W-:Y:S05]  /*1610*/  BSYNC.RECONVERGENT B0 ;  /* 0x0000000000007941 */ /* 0x000fea0003800200 */
.L_x_18:
        /* <DEDUP_REMOVED lines=37> */
.L_x_22:
        /* <DEDUP_REMOVED lines=17> */
.L_x_23:
[----:B------:R-:W-:Y:S05]  /*1980*/  BSYNC.RECONVERGENT B0 ;  /* 0x0000000000007941 */ /* 0x000fea0003800200 */
.L_x_21:
        /* <DEDUP_REMOVED lines=10> */
[----:B------:R-:W-:-:S04]  /*1a30*/  IMAD R11, R4, R2, R13 ;  /* 0x00000002040b7224 */ /* 0x000fc800078e020d */
[----:B------:R-:W-:Y:S02]  /*1a40*/  IMAD.IADD R11, R31, 0x1, R11 ;  /* 0x000000011f0b7824 */ /* 0x000fe400078e020b */
[----:B------:R-:W-:Y:S05]  /*1a50*/  @P0 BRA `(.L_x_25) ;  /* 0x00000000005c0947 */ /* 0x000fea0003800000 */
[----:B------:R-:W0:Y:S01]  /*1a60*/  I2F.U32.RP R4, R26 ;  /* 0x0000001a00047306 */ /* 0x000e220000209000 */
[----:B------:R-:W-:Y:S01]  /*1a70*/  IMAD.MOV R5, RZ, RZ, -R26 ;  /* 0x000000ffff057224 */ /* 0x000fe200078e0a1a */
[----:B------:R-:W-:Y:S01]  /*1a80*/  ISETP.NE.U32.AND P2, PT, R26, RZ, PT ;  /* 0x000000ff1a00720c */ /* 0x000fe20003f45070 */
[----:B------:R-:W-:-:S05]  /*1a90*/  IMAD.MOV.U32 R9, RZ, RZ, RZ ;  /* 0x000000ffff097224 */ /* 0x000fca00078e00ff */
[----:B0-----:R-:W0:Y:S02]  /*1aa0*/  MUFU.RCP R4, R4 ;  /* 0x0000000400047308 */ /* 0x001e240000001000 */
[----:B0-----:R-:W-:-:S06]  /*1ab0*/  IADD3 R2, PT, PT, R4, 0xffffffe, RZ ;  /* 0x0ffffffe04027810 */ /* 0x001fcc0007ffe0ff */
[----:B------:R0:W1:Y:S02]  /*1ac0*/  F2I.FTZ.U32.TRUNC.NTZ R3, R2 ;  /* 0x0000000200037305 */ /* 0x000064000021f000 */
[----:B0-----:R-:W-:Y:S02]  /*1ad0*/  HFMA2 R2, -RZ, RZ, 0, 0 ;  /* 0x00000000ff027431 */ /* 0x001fe400000001ff */
[----:B-1----:R-:W-:-:S04]  /*1ae0*/  IMAD R5, R5, R3, RZ ;  /* 0x0000000305057224 */ /* 0x002fc800078e02ff */
[----:B------:R-:W-:Y:S01]  /*1af0*/  IMAD.HI.U32 R3, R3, R5, R2 ;  /* 0x0000000503037227 */ /* 0x000fe200078e0002 */
[----:B------:R-:W-:-:S05]  /*1b00*/  MOV R5, RZ ;  /* 0x000000ff00057202 */ /* 0x000fca0000000f00 */
        /* <DEDUP_REMOVED lines=12> */
.L_x_25:
[----:B------:R-:W-:Y:S01]  /*1bd0*/  MOV R8, R28 ;  /* 0x0000001c00087202 */ /* 0x000fe20000000f00 */
[----:B------:R-:W-:Y:S01]  /*1be0*/  IMAD.MOV.U32 R5, RZ, RZ, R29 ;  /* 0x000000ffff057224 */ /* 0x000fe200078e001d */
[----:B------:R-:W-:Y:S01]  /*1bf0*/  MOV R2, R26 ;  /* 0x0000001a00027202 */ /* 0x000fe20000000f00 */
[----:B------:R-:W-:Y:S01]  /*1c00*/  IMAD.MOV.U32 R3, RZ, RZ, R27 ;  /* 0x000000ffff037224 */ /* 0x000fe200078e001b */
[----:B------:R-:W-:-:S07]  /*1c10*/  MOV R4, 0x1c30 ;  /* 0x00001c3000047802 */ /* 0x000fce0000000f00 */
[----:B---3--:R-:W-:Y:S05]  /*1c20*/  CALL.REL.NOINC `($__internal_0_$__cuda_sm20_div_u64) ;  /* 0x0000005000047944 */ /* 0x008fea0003c00000 */
[----:B------:R-:W-:Y:S01]  /*1c30*/  IADD3 R9, P0, PT, RZ, -R12, RZ ;  /* 0x8000000cff097210 */ /* 0x000fe20007f1e0ff */
[----:B------:R-:W-:Y:S01]  /*1c40*/  IMAD.MOV.U32 R2, RZ, RZ, R28 ;  /* 0x000000ffff027224 */ /* 0x000fe200078e001c */
[----:B------:R-:W-:Y:S01]  /*1c50*/  MOV R3, R29 ;  /* 0x0000001d00037202 */ /* 0x000fe20000000f00 */
[----:B------:R-:W-:Y:S01]  /*1c60*/  IMAD.MOV.U32 R8, RZ, RZ, R12 ;  /* 0x000000ffff087224 */ /* 0x000fe200078e000c */
[----:B------:R-:W-:Y:S01]  /*1c70*/  IADD3.X R5, PT, PT, RZ, ~R13, RZ, P0, !PT ;  /* 0x8000000dff057210 */ /* 0x000fe200007fe4ff */
[----:B------:R-:W-:-:S04]  /*1c80*/  IMAD.WIDE.U32 R2, R26, R9, R2 ;  /* 0x000000091a027225 */ /* 0x000fc800078e0002 */
[----:B------:R-:W-:-:S04]  /*1c90*/  IMAD R5, R5, R26, RZ ;  /* 0x0000001a05057224 */ /* 0x000fc800078e02ff */
[----:B------:R-:W-:Y:S01]  /*1ca0*/  IMAD R5, R27, R9, R5 ;  /* 0x000000091b057224 */ /* 0x000fe200078e0205 */
[----:B------:R-:W-:-:S03]  /*1cb0*/  MOV R27, R2 ;  /* 0x00000002001b7202 */ /* 0x000fc60000000f00 */
[----:B------:R-:W-:Y:S01]  /*1cc0*/  IMAD.IADD R9, R3, 0x1, R5 ;  /* 0x0000000103097824 */ /* 0x000fe200078e0205 */
[----:B------:R-:W-:-:S07]  /*1cd0*/  MOV R5, R13 ;  /* 0x0000000d00057202 */ /* 0x000fce0000000f00 */
.L_x_26:
[----:B------:R-:W-:Y:S05]  /*1ce0*/  BSYNC.RECONVERGENT B0 ;  /* 0x0000000000007941 */ /* 0x000fea0003800200 */
.L_x_24:
[----:B---3--:R-:W-:-:S06]  /*1cf0*/  IMAD.WIDE.U32 R2, R7, 0x8, R22 ;  /* 0x0000000807027825 */ /* 0x008fcc00078e0016 */
[----:B------:R-:W2:Y:S01]  /*1d00*/  LDG.E.64 R2, desc[UR8][R2.64] ;  /* 0x0000000802027981 */ /* 0x000ea2000c1e1b00 */
[----:B------:R-:W-:Y:S01]  /*1d10*/  IMAD.MOV.U32 R10, RZ, RZ, R30 ;  /* 0x000000ffff0a7224 */ /* 0x000fe200078e001e */
[----:B------:R-:W-:Y:S01]  /*1d20*/  IADD3 R6, PT, PT, R6, -0x8, RZ ;  /* 0xfffffff806067810 */ /* 0x000fe20007ffe0ff */
[-C--:B--2---:R-:W-:Y:S02]  /*1d30*/  IMAD R4, R3, R27.reuse, RZ ;  /* 0x0000001b03047224 */ /* 0x084fe400078e02ff */
[----:B------:R-:W-:-:S04]  /*1d40*/  IMAD.WIDE.U32 R10, R2, R27, R10 ;  /* 0x0000001b020a7225 */ /* 0x000fc800078e000a */
[----:B------:R-:W-:-:S04]  /*1d50*/  IMAD R9, R2, R9, R4 ;  /* 0x0000000902097224 */ /* 0x000fc800078e0204 */
[----:B------:R-:W-:Y:S01]  /*1d60*/  IMAD.IADD R11, R11, 0x1, R9 ;  /* 0x000000010b0b7824 */ /* 0x000fe200078e0209 */
[----:B------:R-:W-:Y:S06]  /*1d70*/  BRA.U UP0, `(.L_x_27) ;  /* 0xffffffe500287547 */ /* 0x000fec000b83ffff */
[----:B------:R-:W-:-:S07]  /*1d80*/  IADD3 R6, PT, PT, R6, 0x4, RZ ;  /* 0x0000000406067810 */ /* 0x000fce0007ffe0ff */
.L_x_2:
[----:B------:R-:W-:-:S09]  /*1d90*/  UISETP.NE.AND UP0, UPT, UR6, URZ, UPT ;  /* 0x000000ff0600728c */ /* 0x000fd2000bf05270 */
[----:B------:R-:W-:Y:S05]  /*1da0*/  BRA.U !UP0, `(.L_x_1) ;  /* 0x0000001908107547 */ /* 0x000fea000b800000 */
[----:B------:R-:W0:Y:S01]  /*1db0*/  LDCU UR4, c[0x0][0x3b8] ;  /* 0x00007700ff0477ac */ /* 0x000e220008000800 */
[----:B------:R-:W-:Y:S02]  /*1dc0*/  UISETP.GE.U32.AND UP0, UPT, UR6, 0x4, UPT ;  /* 0x000000040600788c */ /* 0x000fe4000bf06070 */
[----:B0-----:R-:W-:-:S07]  /*1dd0*/  ULOP3.LUT UR4, UR4, 0x3, URZ, 0xc0, !UPT ;  /* 0x0000000304047892 */ /* 0x001fce000f8ec0ff */
[----:B------:R-:W-:Y:S05]  /*1de0*/  BRA.U !UP0, `(.L_x_28) ;  /* 0x0000000d088c7547 */ /* 0x000fea000b800000 */
[----:B------:R-:W0:Y:S01]  /*1df0*/  LDC.64 R16, c[0x0][0x3a0] ;  /* 0x0000e800ff107b82 */ /* 0x000e220000000a00 */
[----:B------:R-:W-:-:S04]  /*1e00*/  VIADD R7, R6, 0xffffffff ;  /* 0xffffffff06077836 */ /* 0x000fc80000000000 */
[----:B0-----:R-:W-:-:S06]  /*1e10*/  IMAD.WIDE.U32 R16, R7, 0x8, R16 ;  /* 0x0000000807107825 */ /* 0x001fcc00078e0010 */
[----:B------:R-:W2:Y:S01]  /*1e20*/  LDG.E.64 R16, desc[UR8][R16.64] ;  /* 0x0000000810107981 */ /* 0x000ea2000c1e1b00 */
[----:B------:R-:W-:Y:S01]  /*1e30*/  BSSY.RECONVERGENT B0, `(.L_x_29) ;  /* 0x000002a000007945 */ /* 0x000fe20003800200 */
[----:B--2---:R-:W-:-:S04]  /*1e40*/  LOP3.LUT R2, R5, R17, RZ, 0xfc, !PT ;  /* 0x0000001105027212 */ /* 0x004fc800078efcff */
[----:B------:R-:W-:-:S13]  /*1e50*/  ISETP.NE.U32.AND P0, PT, R2, RZ, PT ;  /* 0x000000ff0200720c */ /* 0x000fda0003f05070 */
[----:B------:R-:W-:Y:S05]  /*1e60*/  @P0 BRA `(.L_x_30) ;  /* 0x0000000000600947 */ /* 0x000fea0003800000 */
[----:B------:R-:W0:Y:S01]  /*1e70*/  I2F.U32.RP R4, R16 ;  /* 0x0000001000047306 */ /* 0x000e220000209000 */
[----:B------:R-:W-:Y:S01]  /*1e80*/  IMAD.MOV R5, RZ, RZ, -R16 ;  /* 0x000000ffff057224 */ /* 0x000fe200078e0a10 */
[----:B------:R-:W-:Y:S01]  /*1e90*/  ISETP.NE.U32.AND P2, PT, R16, RZ, PT ;  /* 0x000000ff1000720c */ /* 0x000fe20003f45070 */
[----:B------:R-:W-:Y:S01]  /*1ea0*/  HFMA2 R17, -RZ, RZ, 0, 0 ;  /* 0x00000000ff117431 */ /* 0x000fe200000001ff */
[----:B------:R-:W-:-:S04]  /*1eb0*/  MOV R9, RZ ;  /* 0x000000ff00097202 */ /* 0x000fc80000000f00 */
[----:B0-----:R-:W0:Y:S02]  /*1ec0*/  MUFU.RCP R4, R4 ;  /* 0x0000000400047308 */ /* 0x001e240000001000 */
[----:B0-----:R-:W-:-:S06]  /*1ed0*/  IADD3 R2, PT, PT, R4, 0xffffffe, RZ ;  /* 0x0ffffffe04027810 */ /* 0x001fcc0007ffe0ff */
[----:B------:R0:W1:Y:S02]  /*1ee0*/  F2I.FTZ.U32.TRUNC.NTZ R3, R2 ;  /* 0x0000000200037305 */ /* 0x000064000021f000 */
[----:B0-----:R-:W-:Y:S02]  /*1ef0*/  HFMA2 R2, -RZ, RZ, 0, 0 ;  /* 0x00000000ff027431 */ /* 0x001fe400000001ff */
[----:B-1----:R-:W-:-:S04]  /*1f00*/  IMAD R5, R5, R3, RZ ;  /* 0x0000000305057224 */ /* 0x002fc800078e02ff */
        /* <DEDUP_REMOVED lines=11> */
[----:B------:R-:W-:Y:S02]  /*1fc0*/  IMAD R5, R16, R5, R8 ;  /* 0x0000000510057224 */ /* 0x000fe400078e0208 */
[----:B------:R-:W-:Y:S01]  /*1fd0*/  IMAD.MOV.U32 R16, RZ, RZ, R3 ;  /* 0x000000ffff107224 */ /* 0x000fe200078e0003 */
[----:B------:R-:W-:Y:S06]  /*1fe0*/  BRA `(.L_x_31) ;  /* 0x0000000000387947 */ /* 0x000fec0003800000 */
.L_x_30:
[----:B------:R-:W-:Y:S01]  /*1ff0*/  IMAD.MOV.U32 R2, RZ, RZ, R16 ;  /* 0x000000ffff027224 */ /* 0x000fe200078e0010 */
[----:B------:R-:W-:Y:S02]  /*2000*/  MOV R3, R17 ;  /* 0x0000001100037202 */ /* 0x000fe40000000f00 */
[----:B------:R-:W-:-:S07]  /*2010*/  MOV R4, 0x2030 ;  /* 0x0000203000047802 */ /* 0x000fce0000000f00 */
[----:B------:R-:W-:Y:S05]  /*2020*/  CALL.REL.NOINC `($__internal_0_$__cuda_sm20_div_u64) ;  /* 0x0000004c00047944 */ /* 0x000fea0003c00000 */
[----:B------:R-:W-:Y:S02]  /*2030*/  IADD3 R15, P0, PT, RZ, -R12, RZ ;  /* 0x8000000cff0f7210 */ /* 0x000fe40007f1e0ff */
[----:B------:R-:W-:-:S03]  /*2040*/  MOV R4, R8 ;  /* 0x0000000800047202 */ /* 0x000fc60000000f00 */
[----:B------:R-:W-:Y:S02]  /*2050*/  IMAD.X R9, RZ, RZ, ~R13, P0 ;  /* 0x000000ffff097224 */ /* 0x000fe400000e0e0d */
[----:B------:R-:W-:-:S04]  /*2060*/  IMAD.WIDE.U32 R2, R16, R15, R4 ;  /* 0x0000000f10027225 */ /* 0x000fc800078e0004 */
[----:B------:R-:W-:Y:S02]  /*2070*/  IMAD R9, R9, R16, RZ ;  /* 0x0000001009097224 */ /* 0x000fe400078e02ff */
[----:B------:R-:W-:Y:S02]  /*2080*/  IMAD.MOV.U32 R5, RZ, RZ, R2 ;  /* 0x000000ffff057224 */ /* 0x000fe400078e0002 */
[----:B------:R-:W-:Y:S01]  /*2090*/  IMAD R9, R17, R15, R9 ;  /* 0x0000000f11097224 */ /* 0x000fe200078e0209 */
[----:B------:R-:W-:Y:S01]  /*20a0*/  MOV R17, R13 ;  /* 0x0000000d00117202 */ /* 0x000fe20000000f00 */
[----:B------:R-:W-:-:S03]  /*20b0*/  IMAD.MOV.U32 R16, RZ, RZ, R12 ;  /* 0x000000ffff107224 */ /* 0x000fc600078e000c */
[----:B------:R-:W-:-:S07]  /*20c0*/  IADD3 R9, PT, PT, R3, R9, RZ ;  /* 0x0000000903097210 */ /* 0x000fce0007ffe0ff */
.L_x_31:
[----:B------:R-:W-:Y:S05]  /*20d0*/  BSYNC.RECONVERGENT B0 ;  /* 0x0000000000007941 */ /* 0x000fea0003800200 */
.L_x_29:
[----:B------:R-:W0:Y:S01]  /*20e0*/  LDC.64 R18, c[0x0][0x3a0] ;  /* 0x0000e800ff127b82 */ /* 0x000e220000000a00 */
[----:B------:R-:W-:-:S07]  /*20f0*/  VIADD R15, R6, 0xfffffffe ;  /* 0xfffffffe060f7836 */ /* 0x000fce0000000000 */
[----:B------:R-:W1:Y:S01]  /*2100*/  LDC.64 R2, c[0x0][0x3a8] ;  /* 0x0000ea00ff027b82 */ /* 0x000e620000000a00 */
[----:B0-----:R-:W-:-:S06]  /*2110*/  IMAD.WIDE.U32 R18, R15, 0x8, R18 ;  /* 0x000000080f127825 */ /* 0x001fcc00078e0012 */
[----:B------:R-:W2:Y:S01]  /*2120*/  LDG.E.64 R18, desc[UR8][R18.64] ;  /* 0x0000000812127981 */ /* 0x000ea2000c1e1b00 */
[----:B-1----:R-:W-:-:S06]  /*2130*/  IMAD.WIDE.U32 R2, R7, 0x8, R2 ;  /* 0x0000000807027825 */ /* 0x002fcc00078e0002 */
[----:B------:R-:W3:Y:S01]  /*2140*/  LDG.E.64 R2, desc[UR8][R2.64] ;  /* 0x0000000802027981 */ /* 0x000ee2000c1e1b00 */
[----:B------:R-:W-:Y:S01]  /*2150*/  BSSY.RECONVERGENT B0, `(.L_x_32) ;  /* 0x0000031000007945 */ /* 0x000fe20003800200 */
[----:B--2---:R-:W-:-:S04]  /*2160*/  LOP3.LUT R4, R17, R19, RZ, 0xfc, !PT ;  /* 0x0000001311047212 */ /* 0x004fc800078efcff */
[----:B------:R-:W-:Y:S01]  /*2170*/  ISETP.NE.U32.AND P0, PT, R4, RZ, PT ;  /* 0x000000ff0400720c */ /* 0x000fe20003f05070 */
[-C--:B---3--:R-:W-:Y:S02]  /*2180*/  IMAD R7, R3, R5.reuse, RZ ;  /* 0x0000000503077224 */ /* 0x088fe400078e02ff */
[----:B------:R-:W-:-:S04]  /*2190*/  IMAD.WIDE.U32 R10, R2, R5, R10 ;  /* 0x00000005020a7225 */ /* 0x000fc800078e000a */
[----:B------:R-:W-:-:S05]  /*21a0*/  IMAD R7, R2, R9, R7 ;  /* 0x0000000902077224 */ /* 0x000fca00078e0207 */
[----:B------:R-:W-:Y:S01]  /*21b0*/  IADD3 R21, PT, PT, R11, R7, RZ ;  /* 0x000000070b157210 */ /* 0x000fe20007ffe0ff */
[----:B------:R-:W-:Y:S06]  /*21c0*/  @P0 BRA `(.L_x_33) ;  /* 0x0000000000600947 */ /* 0x000fec0003800000 */
[----:B------:R-:W0:Y:S01]  /*21d0*/  I2F.U32.RP R4, R18 ;  /* 0x0000001200047306 */ /* 0x000e220000209000 */
[----:B------:R-:W-:Y:S01]  /*21e0*/  IADD3 R5, PT, PT, RZ, -R18, RZ ;  /* 0x80000012ff057210 */ /* 0x000fe20007ffe0ff */
[----:B------:R-:W-:Y:S01]  /*21f0*/  IMAD.MOV.U32 R9, RZ, RZ, RZ ;  /* 0x000000ffff097224 */ /* 0x000fe200078e00ff */
[----:B------:R-:W-:Y:S01]  /*2200*/  ISETP.NE.U32.AND P2, PT, R18, RZ, PT ;  /* 0x000000ff1200720c */ /* 0x000fe20003f45070 */
[----:B------:R-:W-:-:S04]  /*2210*/  IMAD.MOV.U32 R17, RZ, RZ, RZ ;  /* 0x000000ffff117224 */ /* 0x000fc800078e00ff */
        /* <DEDUP_REMOVED lines=16> */
[----:B------:R-:W-:Y:S01]  /*2320*/  IMAD R5, R18, R5, R16 ;  /* 0x0000000512057224 */ /* 0x000fe200078e0210 */
[----:B------:R-:W-:Y:S01]  /*2330*/  MOV R16, R3 ;  /* 0x0000000300107202 */ /* 0x000fe20000000f00 */
[----:B------:R-:W-:Y:S06]  /*2340*/  BRA `(.L_x_34) ;  /* 0x0000000000447947 */ /* 0x000fec0003800000 */
.L_x_33:
[----:B------:R-:W-:Y:S01]  /*2350*/  MOV R8, R16 ;  /* 0x0000001000087202 */ /* 0x000fe20000000f00 */
[----:B------:R-:W-:Y:S01]  /*2360*/  IMAD.MOV.U32 R5, RZ, RZ, R17 ;  /* 0x000000ffff057224 */ /* 0x000fe200078e0011 */
[----:B------:R-:W-:Y:S01]  /*2370*/  MOV R2, R18 ;  /* 0x0000001200027202 */ /* 0x000fe20000000f00 */
[----:B------:R-:W-:Y:S01]  /*2380*/  IMAD.MOV.U32 R3, RZ, RZ, R19 ;  /* 0x000000ffff037224 */ /* 0x000fe200078e0013 */
[----:B------:R-:W-:-:S07]  /*2390*/  MOV R4, 0x23b0 ;  /* 0x000023b000047802 */ /* 0x000fce0000000f00 */
[----:B------:R-:W-:Y:S05]  /*23a0*/  CALL.REL.NOINC `($__internal_0_$__cuda_sm20_div_u64) ;  /* 0x0000004800247944 */ /* 0x000fea0003c00000 */
[----:B------:R-:W-:Y:S01]  /*23b0*/  IADD3 R9, P0, PT, RZ, -R12, RZ ;  /* 0x8000000cff097210 */ /* 0x000fe20007f1e0ff */
[----:B------:R-:W-:Y:S01]  /*23c0*/  IMAD.MOV.U32 R2, RZ, RZ, R16 ;  /* 0x000000ffff027224 */ /* 0x000fe200078e0010 */
[----:B------:R-:W-:Y:S01]  /*23d0*/  MOV R3, R17 ;  /* 0x0000001100037202 */ /* 0x000fe20000000f00 */
[----:B------:R-:W-:Y:S01]  /*23e0*/  IMAD.MOV.U32 R16, RZ, RZ, R12 ;  /* 0x000000ffff107224 */ /* 0x000fe200078e000c */
[-C--:B------:R-:W-:Y:S02]  /*23f0*/  IADD3.X R5, PT, PT, RZ, ~R13.reuse, RZ, P0, !PT ;  /* 0x8000000dff057210 */ /* 0x080fe400007fe4ff */
[----:B------:R-:W-:Y:S01]  /*2400*/  MOV R17, R13 ;  /* 0x0000000d00117202 */ /* 0x000fe20000000f00 */
[----:B------:R-:W-:-:S04]  /*2410*/  IMAD.WIDE.U32 R2, R18, R9, R2 ;  /* 0x0000000912027225 */ /* 0x000fc800078e0002 */
[----:B------:R-:W-:-:S04]  /*2420*/  IMAD R5, R5, R18, RZ ;  /* 0x0000001205057224 */ /* 0x000fc800078e02ff */
[----:B------:R-:W-:Y:S02]  /*2430*/  IMAD R9, R19, R9, R5 ;  /* 0x0000000913097224 */ /* 0x000fe400078e0205 */
[----:B------:R-:W-:-:S03]  /*2440*/  IMAD.MOV.U32 R5, RZ, RZ, R2 ;  /* 0x000000ffff057224 */ /* 0x000fc600078e0002 */
[----:B------:R-:W-:-:S07]  /*2450*/  IADD3 R9, PT, PT, R3, R9, RZ ;  /* 0x0000000903097210 */ /* 0x000fce0007ffe0ff */
.L_x_34:
[----:B------:R-:W-:Y:S05]  /*2460*/  BSYNC.RECONVERGENT B0 ;  /* 0x0000000000007941 */ /* 0x000fea0003800200 */
.L_x_32:
[----:B------:R-:W0:Y:S01]  /*2470*/  LDC.64 R18, c[0x0][0x3a0] ;  /* 0x0000e800ff127b82 */ /* 0x000e220000000a00 */
[----:B------:R-:W-:-:S07]  /*2480*/  VIADD R7, R6, 0xfffffffd ;  /* 0xfffffffd06077836 */ /* 0x000fce0000000000 */
[----:B------:R-:W1:Y:S01]  /*2490*/  LDC.64 R2, c[0x0][0x3a8] ;  /* 0x0000ea00ff027b82 */ /* 0x000e620000000a00 */
[----:B0-----:R-:W-:-:S06]  /*24a0*/  IMAD.WIDE.U32 R18, R7, 0x8, R18 ;  /* 0x0000000807127825 */ /* 0x001fcc00078e0012 */
[----:B------:R-:W2:Y:S01]  /*24b0*/  LDG.E.64 R18, desc[UR8][R18.64] ;  /* 0x0000000812127981 */ /* 0x000ea2000c1e1b00 */
[----:B-1----:R-:W-:-:S06]  /*24c0*/  IMAD.WIDE.U32 R2, R15, 0x8, R2 ;  /* 0x000000080f027825 */ /* 0x002fcc00078e0002 */
[----:B------:R-:W3:Y:S01]  /*24d0*/  LDG.E.64 R2, desc[UR8][R2.64] ;  /* 0x0000000802027981 */ /* 0x000ee2000c1e1b00 */
[----:B------:R-:W-:Y:S01]  /*24e0*/  MOV R20, R10 ;  /* 0x0000000a00147202 */ /* 0x000fe20000000f00 */
[----:B------:R-:W-:Y:S01]  /*24f0*/  BSSY.RECONVERGENT B0, `(.L_x_35) ;  /* 0x0000031000007945 */ /* 0x000fe20003800200 */
[----:B--2---:R-:W-:-:S04]  /*2500*/  LOP3.LUT R4, R17, R19, RZ, 0xfc, !PT ;  /* 0x0000001311047212 */ /* 0x004fc800078efcff */
[----:B------:R-:W-:Y:S01]  /*2510*/  ISETP.NE.U32.AND P0, PT, R4, RZ, PT ;  /* 0x000000ff0400720c */ /* 0x000fe20003f05070 */
[-C--:B---3--:R-:W-:Y:S02]  /*2520*/  IMAD R8, R3, R5.reuse, RZ ;  /* 0x0000000503087224 */ /* 0x088fe400078e02ff */
[----:B------:R-:W-:-:S04]  /*2530*/  IMAD.WIDE.U32 R20, R2, R5, R20 ;  /* 0x0000000502147225 */ /* 0x000fc800078e0014 */
[----:B------:R-:W-:-:S04]  /*2540*/  IMAD R9, R2, R9, R8 ;  /* 0x0000000902097224 */ /* 0x000fc800078e0208 */
[----:B------:R-:W-:Y:S02]  /*2550*/  IMAD.IADD R11, R21, 0x1, R9 ;  /* 0x00000001150b7824 */ /* 0x000fe400078e0209 */
        /* <DEDUP_REMOVED lines=25> */
.L_x_36:
[----:B------:R-:W-:Y:S01]  /*26f0*/  IMAD.MOV.U32 R8, RZ, RZ, R16 ;  /* 0x000000ffff087224 */ /* 0x000fe200078e0010 */
[----:B------:R-:W-:Y:S01]  /*2700*/  MOV R5, R17 ;  /* 0x0000001100057202 */ /* 0x000fe20000000f00 */
[----:B------:R-:W-:Y:S01]  /*2710*/  IMAD.MOV.U32 R2, RZ, RZ, R18 ;  /* 0x000000ffff027224 */ /* 0x000fe200078e0012 */
[----:B------:R-:W-:Y:S02]  /*2720*/  MOV R3, R19 ;  /* 0x0000001300037202 */ /* 0x000fe40000000f00 */
[----:B------:R-:W-:-:S07]  /*2730*/  MOV R4, 0x2750 ;  /* 0x0000275000047802 */ /* 0x000fce0000000f00 */
[----:B------:R-:W-:Y:S05]  /*2740*/  CALL.REL.NOINC `($__internal_0_$__cuda_sm20_div_u64) ;  /* 0x00000044003c7944 */ /* 0x000fea0003c00000 */
        /* <DEDUP_REMOVED lines=11> */
.L_x_37:
[----:B------:R-:W-:Y:S05]  /*2800*/  BSYNC.RECONVERGENT B0 ;  /* 0x0000000000007941 */ /* 0x000fea0003800200 */
.L_x_35:
[----:B------:R-:W0:Y:S01]  /*2810*/  LDC.64 R18, c[0x0][0x3a0] ;  /* 0x0000e800ff127b82 */ /* 0x000e220000000a00 */
[----:B------:R-:W-:-:S07]  /*2820*/  IADD3 R6, PT, PT, R6, -0x4, RZ ;  /* 0xfffffffc06067810 */ /* 0x000fce0007ffe0ff */
[----:B------:R-:W1:Y:S01]  /*2830*/  LDC.64 R2, c[0x0][0x3a8] ;  /* 0x0000ea00ff027b82 */ /* 0x000e620000000a00 */
[----:B0-----:R-:W-:-:S06]  /*2840*/  IMAD.WIDE.U32 R18, R6, 0x8, R18 ;  /* 0x0000000806127825 */ /* 0x001fcc00078e0012 */
[----:B------:R-:W2:Y:S01]  /*2850*/  LDG.E.64 R18, desc[UR8][R18.64] ;  /* 0x0000000812127981 */ /* 0x000ea2000c1e1b00 */
[----:B-1----:R-:W-:-:S06]  /*2860*/  IMAD.WIDE.U32 R2, R7, 0x8, R2 ;  /* 0x0000000807027825 */ /* 0x002fcc00078e0002 */
[----:B------:R-:W3:Y:S01]  /*2870*/  LDG.E.64 R2, desc[UR8][R2.64] ;  /* 0x0000000802027981 */ /* 0x000ee2000c1e1b00 */
[----:B------:R-:W-:Y:S01]  /*2880*/  IMAD.MOV.U32 R10, RZ, RZ, R20 ;  /* 0x000000ffff0a7224 */ /* 0x000fe200078e0014 */
        /* <DEDUP_REMOVED lines=17> */
[----:B------:R-:W-:-:S04]  /*29a0*/  IMAD.HI.U32 R3, R3, R5, R2 ;  /* 0x0000000503037227 */ /* 0x000fc800078e0002 */
[----:B------:R-:W-:Y:S02]  /*29b0*/  IMAD.MOV.U32 R5, RZ, RZ, RZ ;  /* 0x000000ffff057224 */ /* 0x000fe400078e00ff */
        /* <DEDUP_REMOVED lines=11> */
[----:B------:R-:W-:Y:S06]  /*2a70*/  BRA `(.L_x_40) ;  /* 0x0000000000447947 */ /* 0x000fec0003800000 */
.L_x_39:
        /* <DEDUP_REMOVED lines=8> */
[----:B------:R-:W-:Y:S02]  /*2b00*/  MOV R2, R16 ;  /* 0x0000001000027202 */ /* 0x000fe40000000f00 */
[----:B------:R-:W-:Y:S01]  /*2b10*/  MOV R8, R12 ;  /* 0x0000000c00087202 */ /* 0x000fe20000000f00 */
[----:B------:R-:W-:Y:S02]  /*2b20*/  IMAD.X R5, RZ, RZ, ~R13, P0 ;  /* 0x000000ffff057224 */ /* 0x000fe400000e0e0d */
[----:B------:R-:W-:-:S04]  /*2b30*/  IMAD.WIDE.U32 R2, R18, R7, R2 ;  /* 0x0000000712027225 */ /* 0x000fc800078e0002 */
[----:B------:R-:W-:Y:S02]  /*2b40*/  IMAD R5, R5, R18, RZ ;  /* 0x0000001205057224 */ /* 0x000fe400078e02ff */
[----:B------:R-:W-:Y:S02]  /*2b50*/  IMAD.MOV.U32 R17, RZ, RZ, R2 ;  /* 0x000000ffff117224 */ /* 0x000fe400078e0002 */
[----:B------:R-:W-:-:S05]  /*2b60*/  IMAD R5, R19, R7, R5 ;  /* 0x0000000713057224 */ /* 0x000fca00078e0205 */
[----:B------:R-:W-:Y:S01]  /*2b70*/  IADD3 R7, PT, PT, R3, R5, RZ ;  /* 0x0000000503077210 */ /* 0x000fe20007ffe0ff */
[----:B------:R-:W-:-:S07]  /*2b80*/  IMAD.MOV.U32 R5, RZ, RZ, R13 ;  /* 0x000000ffff057224 */ /* 0x000fce00078e000d */
.L_x_40:
[----:B------:R-:W-:Y:S05]  /*2b90*/  BSYNC.RECONVERGENT B0 ;  /* 0x0000000000007941 */ /* 0x000fea0003800200 */
.L_x_38:
[----:B------:R-:W0:Y:S02]  /*2ba0*/  LDC.64 R2, c[0x0][0x3a8] ;  /* 0x0000ea00ff027b82 */ /* 0x000e240000000a00 */
[----:B0-----:R-:W-:-:S06]  /*2bb0*/  IMAD.WIDE.U32 R2, R6, 0x8, R2 ;  /* 0x0000000806027825 */ /* 0x001fcc00078e0002 */
[----:B------:R-:W2:Y:S01]  /*2bc0*/  LDG.E.64 R2, desc[UR8][R2.64] ;  /* 0x0000000802027981 */ /* 0x000ea2000c1e1b00 */
[----:B------:R-:W-:Y:S01]  /*2bd0*/  MOV R20, R10 ;  /* 0x0000000a00147202 */ /* 0x000fe20000000f00 */
[----:B--2---:R-:W-:-:S04]  /*2be0*/  IMAD R4, R3, R17, RZ ;  /* 0x0000001103047224 */ /* 0x004fc800078e02ff */
[----:B------:R-:W-:-:S04]  /*2bf0*/  IMAD.WIDE.U32 R10, R2, R17, R20 ;  /* 0x00000011020a7225 */ /* 0x000fc800078e0014 */
[----:B------:R-:W-:-:S04]  /*2c00*/  IMAD R7, R2, R7, R4 ;  /* 0x0000000702077224 */ /* 0x000fc800078e0204 */
[----:B------:R-:W-:-:S07]  /*2c10*/  IMAD.IADD R11, R11, 0x1, R7 ;  /* 0x000000010b0b7824 */ /* 0x000fce00078e0207 */
.L_x_28:
[----:B------:R-:W-:-:S09]  /*2c20*/  UISETP.NE.AND UP0, UPT, UR4, URZ, UPT ;  /* 0x000000ff0400728c */ /* 0x000fd2000bf05270 */
[----:B------:R-:W-:Y:S05]  /*2c30*/  BRA.U !UP0, `(.L_x_1) ;  /* 0x00000009086c7547 */ /* 0x000fea000b800000 */
[----:B------:R-:W-:-:S09]  /*2c40*/  UISETP.NE.AND UP0, UPT, UR4, 0x1, UPT ;  /* 0x000000010400788c */ /* 0x000fd2000bf05270 */
[----:B------:R-:W-:Y:S05]  /*2c50*/  BRA.U !UP0, `(.L_x_41) ;  /* 0x0000000508bc7547 */ /* 0x000fea000b800000 */
[----:B------:R-:W0:Y:S01]  /*2c60*/  LDC.64 R16, c[0x0][0x3a0] ;  /* 0x0000e800ff107b82 */ /* 0x000e220000000a00 */
[----:B------:R-:W-:-:S05]  /*2c70*/  IADD3 R7, PT, PT, R6, -0x1, RZ ;  /* 0xffffffff06077810 */ /* 0x000fca0007ffe0ff */
[----:B0-----:R-:W-:-:S06]  /*2c80*/  IMAD.WIDE.U32 R16, R7, 0x8, R16 ;  /* 0x0000000807107825 */ /* 0x001fcc00078e0010 */
[----:B------:R-:W2:Y:S01]  /*2c90*/  LDG.E.64 R16, desc[UR8][R16.64] ;  /* 0x0000000810107981 */ /* 0x000ea2000c1e1b00 */
[----:B------:R-:W-:Y:S01]  /*2ca0*/  BSSY.RECONVERGENT B0, `(.L_x_42) ;  /* 0x000002a000007945 */ /* 0x000fe20003800200 */
[----:B--2---:R-:W-:-:S04]  /*2cb0*/  LOP3.LUT R2, R5, R17, RZ, 0xfc, !PT ;  /* 0x0000001105027212 */ /* 0x004fc800078efcff */
[----:B------:R-:W-:-:S13]  /*2cc0*/  ISETP.NE.U32.AND P0, PT, R2, RZ, PT ;  /* 0x000000ff0200720c */ /* 0x000fda0003f05070 */
[----:B------:R-:W-:Y:S05]  /*2cd0*/  @P0 BRA `(.L_x_43) ;  /* 0x0000000000600947 */ /* 0x000fea0003800000 */
        /* <DEDUP_REMOVED lines=24> */
.L_x_43:
[----:B------:R-:W-:Y:S01]  /*2e60*/  MOV R2, R16 ;  /* 0x0000001000027202 */ /* 0x000fe20000000f00 */
[----:B------:R-:W-:Y:S01]  /*2e70*/  IMAD.MOV.U32 R3, RZ, RZ, R17 ;  /* 0x000000ffff037224 */ /* 0x000fe200078e0011 */
[----:B------:R-:W-:-:S07]  /*2e80*/  MOV R4, 0x2ea0 ;  /* 0x00002ea000047802 */ /* 0x000fce0000000f00 */
[----:B------:R-:W-:Y:S05]  /*2e90*/  CALL.REL.NOINC `($__internal_0_$__cuda_sm20_div_u64) ;  /* 0x0000003c00687944 */ /* 0x000fea0003c00000 */
[----:B------:R-:W-:Y:S01]  /*2ea0*/  IADD3 R15, P0, PT, RZ, -R12, RZ ;  /* 0x8000000cff0f7210 */ /* 0x000fe20007f1e0ff */
[----:B------:R-:W-:-:S03]  /*2eb0*/  IMAD.MOV.U32 R4, RZ, RZ, R8 ;  /* 0x000000ffff047224 */ /* 0x000fc600078e0008 */
[----:B------:R-:W-:Y:S01]  /*2ec0*/  IADD3.X R9, PT, PT, RZ, ~R13, RZ, P0, !PT ;  /* 0x8000000dff097210 */ /* 0x000fe200007fe4ff */
[----:B------:R-:W-:-:S04]  /*2ed0*/  IMAD.WIDE.U32 R2, R16, R15, R4 ;  /* 0x0000000f10027225 */ /* 0x000fc800078e0004 */
[----:B------:R-:W-:Y:S01]  /*2ee0*/  IMAD R9, R9, R16, RZ ;  /* 0x0000001009097224 */ /* 0x000fe200078e02ff */
[----:B------:R-:W-:Y:S02]  /*2ef0*/  MOV R5, R2 ;  /* 0x0000000200057202 */ /* 0x000fe40000000f00 */
[----:B------:R-:W-:Y:S01]  /*2f00*/  MOV R16, R12 ;  /* 0x0000000c00107202 */ /* 0x000fe20000000f00 */
[----:B------:R-:W-:Y:S02]  /*2f10*/  IMAD R9, R17, R15, R9 ;  /* 0x0000000f11097224 */ /* 0x000fe400078e0209 */
[----:B------:R-:W-:Y:S02]  /*2f20*/  IMAD.MOV.U32 R17, RZ, RZ, R13 ;  /* 0x000000ffff117224 */ /* 0x000fe400078e000d */
[----:B------:R-:W-:-:S07]  /*2f30*/  IMAD.IADD R9, R3, 0x1, R9 ;  /* 0x0000000103097824 */ /* 0x000fce00078e0209 */
.L_x_44:
[----:B------:R-:W-:Y:S05]  /*2f40*/  BSYNC.RECONVERGENT B0 ;  /* 0x0000000000007941 */ /* 0x000fea0003800200 */
.L_x_42:
[----:B------:R-:W0:Y:S01]  /*2f50*/  LDC.64 R18, c[0x0][0x3a0] ;  /* 0x0000e800ff127b82 */ /* 0x000e220000000a00 */
[----:B------:R-:W-:-:S07]  /*2f60*/  IADD3 R6, PT, PT, R6, -0x2, RZ ;  /* 0xfffffffe06067810 */ /* 0x000fce0007ffe0ff */
        /* <DEDUP_REMOVED lines=36> */
.L_x_46:
        /* <DEDUP_REMOVED lines=10> */
[----:B------:R-:W-:Y:S01]  /*3250*/  IADD3.X R5, PT, PT, RZ, ~R13, RZ, P0, !PT ;  /* 0x8000000dff057210 */ /* 0x000fe200007fe4ff */
[----:B------:R-:W-:-:S04]  /*3260*/  IMAD.WIDE.U32 R2, R18, R7, R2 ;  /* 0x0000000712027225 */ /* 0x000fc800078e0002 */
[----:B------:R-:W-:Y:S01]  /*3270*/  IMAD R5, R5, R18, RZ ;  /* 0x0000001205057224 */ /* 0x000fe200078e02ff */
[----:B------:R-:W-:-:S03]  /*3280*/  MOV R17, R2 ;  /* 0x0000000200117202 */ /* 0x000fc60000000f00 */
[----:B------:R-:W-:-:S04]  /*3290*/  IMAD R5, R19, R7, R5 ;  /* 0x0000000713057224 */ /* 0x000fc800078e0205 */
[----:B------:R-:W-:Y:S01]  /*32a0*/  IMAD.IADD R7, R3, 0x1, R5 ;  /* 0x0000000103077824 */ /* 0x000fe200078e0205 */
[----:B------:R-:W-:-:S07]  /*32b0*/  MOV R5, R13 ;  /* 0x0000000d00057202 */ /* 0x000fce0000000f00 */
.L_x_47:
[----:B------:R-:W-:Y:S05]  /*32c0*/  BSYNC.RECONVERGENT B0 ;  /* 0x0000000000007941 */ /* 0x000fea0003800200 */
.L_x_45:
[----:B------:R-:W0:Y:S02]  /*32d0*/  LDC.64 R2, c[0x0][0x3a8] ;  /* 0x0000ea00ff027b82 */ /* 0x000e240000000a00 */
[----:B0-----:R-:W-:-:S06]  /*32e0*/  IMAD.WIDE.U32 R2, R6, 0x8, R2 ;  /* 0x0000000806027825 */ /* 0x001fcc00078e0002 */
[----:B------:R-:W2:Y:S01]  /*32f0*/  LDG.E.64 R2, desc[UR8][R2.64] ;  /* 0x0000000802027981 */ /* 0x000ea2000c1e1b00 */
[----:B------:R-:W-:Y:S02]  /*3300*/  IMAD.MOV.U32 R20, RZ, RZ, R10 ;  /* 0x000000ffff147224 */ /* 0x000fe400078e000a */
[-C--:B--2---:R-:W-:Y:S02]  /*3310*/  IMAD R4, R3, R17.reuse, RZ ;  /* 0x0000001103047224 */ /* 0x084fe400078e02ff */
[----:B------:R-:W-:-:S04]  /*3320*/  IMAD.WIDE.U32 R10, R2, R17, R20 ;  /* 0x00000011020a7225 */ /* 0x000fc800078e0014 */
[----:B------:R-:W-:-:S05]  /*3330*/  IMAD R7, R2, R7, R4 ;  /* 0x0000000702077224 */ /* 0x000fca00078e0204 */
[----:B------:R-:W-:-:S07]  /*3340*/  IADD3 R11, PT, PT, R11, R7, RZ ;  /* 0x000000070b0b7210 */ /* 0x000fce0007ffe0ff */
.L_x_41:
[----:B------:R-:W0:Y:S02]  /*3350*/  LDCU UR4, c[0x0][0x3b8] ;  /* 0x00007700ff0477ac */ /* 0x000e240008000800 */
[----:B0-----:R-:W-:-:S04]  /*3360*/  ULOP3.LUT UR4, UR4, 0x1, URZ, 0xc0, !UPT ;  /* 0x0000000104047892 */ /* 0x001fc8000f8ec0ff */
[----:B------:R-:W-:-:S09]  /*3370*/  UISETP.NE.U32.AND UP0, UPT, UR4, 0x1, UPT ;  /* 0x000000010400788c */ /* 0x000fd2000bf05070 */
[----:B------:R-:W-:Y:S05]  /*3380*/  BRA.U UP0, `(.L_x_1) ;  /* 0x0000000100987547 */ /* 0x000fea000b800000 */
        /* <DEDUP_REMOVED lines=10> */
[----:B------:R-:W-:-:S06]  /*3430*/  ISETP.NE.U32.AND P1, PT, R2, RZ, PT ;  /* 0x000000ff0200720c */ /* 0x000fcc0003f25070 */
[----:B0-----:R-:W0:Y:S02]  /*3440*/  MUFU.RCP R3, R3 ;  /* 0x0000000300037308 */ /* 0x001e240000001000 */
[----:B0-----:R-:W-:Y:S01]  /*3450*/  IADD3 R4, PT, PT, R3, 0xffffffe, RZ ;  /* 0x0ffffffe03047810 */ /* 0x001fe20007ffe0ff */
[----:B------:R-:W-:-:S05]  /*3460*/  IMAD.MOV.U32 R3, RZ, RZ, RZ ;  /* 0x000000ffff037224 */ /* 0x000fca00078e00ff */
        /* <DEDUP_REMOVED lines=8> */
[----:B------:R-:W-:-:S04]  /*34f0*/  @P0 IADD3 R5, PT, PT, -R2, R5, RZ ;  /* 0x0000000502050210 */ /* 0x000fc80007ffe1ff */
[----:B------:R-:W-:-:S13]  /*3500*/  ISETP.GE.U32.AND P0, PT, R5, R2, PT ;  /* 0x000000020500720c */ /* 0x000fda0003f06070 */
[----:B------:R-:W-:Y:S01]  /*3510*/  @P0 IMAD.IADD R5, R5, 0x1, -R2 ;  /* 0x0000000105050824 */ /* 0x000fe200078e0a02 */
[----:B------:R-:W-:-:S04]  /*3520*/  @!P1 LOP3.LUT R5, RZ, R2, RZ, 0x33, !PT ;  /* 0x00000002ff059212 */ /* 0x000fc800078e33ff */
[----:B------:R-:W-:Y:S01]  /*3530*/  MOV R2, R5 ;  /* 0x0000000500027202 */ /* 0x000fe20000000f00 */
[----:B------:R-:W-:Y:S06]  /*3540*/  BRA `(.L_x_50) ;  /* 0x0000000000087947 */ /* 0x000fec0003800000 */
.L_x_49:
[----:B------:R-:W-:-:S07]  /*3550*/  MOV R4, 0x3570 ;  /* 0x0000357000047802 */ /* 0x000fce0000000f00 */
[----:B------:R-:W-:Y:S05]  /*3560*/  CALL.REL.NOINC `($__internal_1_$__cuda_sm20_rem_u64) ;  /* 0x0000003800c47944 */ /* 0x000fea0003c00000 */
.L_x_50:
[----:B------:R-:W-:Y:S05]  /*3570*/  BSYNC.RECONVERGENT B0 ;  /* 0x0000000000007941 */ /* 0x000fea0003800200 */
.L_x_48:
[----:B------:R-:W0:Y:S02]  /*3580*/  LDC.64 R4, c[0x0][0x3a8] ;  /* 0x0000ea00ff047b82 */ /* 0x000e240000000a00 */
[----:B0-----:R-:W-:-:S06]  /*3590*/  IMAD.WIDE.U32 R6, R6, 0x8, R4 ;  /* 0x0000000806067825 */ /* 0x001fcc00078e0004 */
[----:B------:R-:W2:Y:S02]  /*35a0*/  LDG.E.64 R6, desc[UR8][R6.64] ;  /* 0x0000000806067981 */ /* 0x000ea4000c1e1b00 */
[-C--:B--2---:R-:W-:Y:S02]  /*35b0*/  IMAD R5, R7, R2.reuse, RZ ;  /* 0x0000000207057224 */ /* 0x084fe400078e02ff */
[----:B------:R-:W-:-:S04]  /*35c0*/  IMAD.WIDE.U32 R10, R6, R2, R10 ;  /* 0x00000002060a7225 */ /* 0x000fc800078e000a */
[----:B------:R-:W-:-:S05]  /*35d0*/  IMAD R5, R6, R3, R5 ;  /* 0x0000000306057224 */ /* 0x000fca00078e0205 */
[----:B------:R-:W-:-:S07]  /*35e0*/  IADD3 R11, PT, PT, R11, R5, RZ ;  /* 0x000000050b0b7210 */ /* 0x000fce0007ffe0ff */
.L_x_1:
[----:B------:R-:W0:Y:S01]  /*35f0*/  LDCU UR4, c[0x0][0x3b8] ;  /* 0x00007700ff0477ac */ /* 0x000e220008000800 */
[----:B------:R-:W-:Y:S01]  /*3600*/  CS2R R18, SRZ ;  /* 0x0000000000127805 */ /* 0x000fe2000001ff00 */
[----:B0-----:R-:W-:-:S09]  /*3610*/  UISETP.GE.AND UP0, UPT, UR4, 0x1, UPT ;  /* 0x000000010400788c */ /* 0x001fd2000bf06270 */
[----:B------:R-:W-:Y:S05]  /*3620*/  BRA.U !UP0, `(.L_x_0) ;  /* 0x0000003508287547 */ /* 0x000fea000b800000 */
[----:B------:R-:W0:Y:S01]  /*3630*/  LDCU UR5, c[0x0][0x3b8] ;  /* 0x00007700ff0577ac */ /* 0x000e220008000800 */
[--C-:B------:R-:W-:Y:S01]  /*3640*/  SHF.R.S32.HI R5, RZ, 0x1f, R0.reuse ;  /* 0x0000001fff057819 */ /* 0x100fe20000011400 */
[----:B------:R-:W-:Y:S01]  /*3650*/  IMAD.MOV.U32 R8, RZ, RZ, R0 ;  /* 0x000000ffff087224 */ /* 0x000fe200078e0000 */
[----:B------:R-:W-:Y:S01]  /*3660*/  CS2R R18, SRZ ;  /* 0x0000000000127805 */ /* 0x000fe2000001ff00 */
[----:B------:R-:W-:Y:S02]  /*3670*/  UISETP.GE.U32.AND UP0, UPT, UR4, 0x8, UPT ;  /* 0x000000080400788c */ /* 0x000fe4000bf06070 */
[----:B------:R-:W-:Y:S01]  /*3680*/  ULOP3.LUT UR7, UR4, 0x7, URZ, 0xc0, !UPT ;  /* 0x0000000704077892 */ /* 0x000fe2000f8ec0ff */
[----:B0-----:R-:W-:-:S06]  /*3690*/  MOV R6, UR5 ;  /* 0x0000000500067c02 */ /* 0x001fcc0008000f00 */
[----:B------:R-:W-:Y:S05]  /*36a0*/  BRA.U !UP0, `(.L_x_51) ;  /* 0x0000001908f87547 */ /* 0x000fea000b800000 */
[----:B------:R-:W0:Y:S01]  /*36b0*/  LDC.64 R6, c[0x0][0x3a0] ;  /* 0x0000e800ff067b82 */ /* 0x000e220000000a00 */
[----:B------:R-:W-:Y:S01]  /*36c0*/  UIADD3 UR5, UPT, UPT, UR4, -0x4, URZ ;  /* 0xfffffffc04057890 */ /* 0x000fe2000fffe0ff */
[----:B------:R-:W-:Y:S01]  /*36d0*/  CS2R R18, SRZ ;  /* 0x0000000000127805 */ /* 0x000fe2000001ff00 */
[----:B------:R-:W-:-:S04]  /*36e0*/  ULOP3.LUT UR6, UR4, 0x7ffffff8, URZ, 0xc0, !UPT ;  /* 0x7ffffff804067892 */ /* 0x000fc8000f8ec0ff */
[----:B------:R-:W-:Y:S01]  /*36f0*/  IMAD.U32 R17, RZ, RZ, UR5 ;  /* 0x00000005ff117e24 */ /* 0x000fe2000f8e00ff */
[----:B------:R-:W1:Y:S01]  /*3700*/  LDC.64 R22, c[0x0][0x3b0] ;  /* 0x0000ec00ff167b82 */ /* 0x000e620000000a00 */
[----:B------:R-:W-:-:S12]  /*3710*/  UIADD3 UR4, UPT, UPT, -UR6, URZ, URZ ;  /* 0x000000ff06047290 */ /* 0x000fd8000fffe1ff */
.L_x_76:
[----:B------:R-:W-:-:S05]  /*3720*/  IADD3 R15, PT, PT, R17, 0x3, RZ ;  /* 0x00000003110f7810 */ /* 0x000fca0007ffe0ff */
[----:B0-----:R-:W-:-:S06]  /*3730*/  IMAD.WIDE.U32 R20, R15, 0x8, R6 ;  /* 0x000000080f147825 */ /* 0x001fcc00078e0006 */
[----:B------:R-:W2:Y:S01]  /*3740*/  LDG.E.64 R20, desc[UR8][R20.64] ;  /* 0x0000000814147981 */ /* 0x000ea2000c1e1b00 */
[----:B------:R-:W-:Y:S01]  /*3750*/  UIADD3 UR4, UPT, UPT, UR4, 0x8, URZ ;  /* 0x0000000804047890 */ /* 0x000fe2000fffe0ff */
[----:B------:R-:W-:Y:S03]  /*3760*/  BSSY.RECONVERGENT B0, `(.L_x_52) ;  /* 0x000002a000007945 */ /* 0x000fe60003800200 */
[----:B------:R-:W-:Y:S01]  /*3770*/  UISETP.NE.AND UP0, UPT, UR4, URZ, UPT ;  /* 0x000000ff0400728c */ /* 0x000fe2000bf05270 */
[----:B--2---:R-:W-:-:S04]  /*3780*/  LOP3.LUT R2, R5, R21, RZ, 0xfc, !PT ;  /* 0x0000001505027212 */ /* 0x004fc800078efcff */
[----:B------:R-:W-:-:S13]  /*3790*/  ISETP.NE.U32.AND P0, PT, R2, RZ, PT ;  /* 0x000000ff0200720c */ /* 0x000fda0003f05070 */
[----:B------:R-:W-:Y:S05]  /*37a0*/  @P0 BRA `(.L_x_53) ;  /* 0x00000000005c0947 */ /* 0x000fea0003800000 */
[----:B------:R-:W0:Y:S01]  /*37b0*/  I2F.U32.RP R4, R20 ;  /* 0x0000001400047306 */ /* 0x000e220000209000 */
[----:B------:R-:W-:Y:S01]  /*37c0*/  IADD3 R5, PT, PT, RZ, -R20, RZ ;  /* 0x80000014ff057210 */ /* 0x000fe20007ffe0ff */
[----:B------:R-:W-:Y:S01]  /*37d0*/  HFMA2 R27, -RZ, RZ, 0, 0 ;  /* 0x00000000ff1b7431 */ /* 0x000fe200000001ff */
[----:B------:R-:W-:-:S05]  /*37e0*/  ISETP.NE.U32.AND P2, PT, R20, RZ, PT ;  /* 0x000000ff1400720c */ /* 0x000fca0003f45070 */
[----:B0-----:R-:W0:Y:S02]  /*37f0*/  MUFU.RCP R4, R4 ;  /* 0x0000000400047308 */ /* 0x001e240000001000 */
[----:B0-----:R-:W-:-:S06]  /*3800*/  VIADD R2, R4, 0xffffffe ;  /* 0x0ffffffe04027836 */ /* 0x001fcc0000000000 */
[----:B------:R0:W2:Y:S02]  /*3810*/  F2I.FTZ.U32.TRUNC.NTZ R3, R2 ;  /* 0x0000000200037305 */ /* 0x0000a4000021f000 */
[----:B0-----:R-:W-:Y:S02]  /*3820*/  IMAD.MOV.U32 R2, RZ, RZ, RZ ;  /* 0x000000ffff027224 */ /* 0x001fe400078e00ff */
[----:B--2---:R-:W-:-:S04]  /*3830*/  IMAD R5, R5, R3, RZ ;  /* 0x0000000305057224 */ /* 0x004fc800078e02ff */
        /* <DEDUP_REMOVED lines=14> */
.L_x_53:
[----:B------:R-:W-:Y:S01]  /*3920*/  IMAD.MOV.U32 R2, RZ, RZ, R20 ;  /* 0x000000ffff027224 */ /* 0x000fe200078e0014 */
[----:B------:R-:W-:Y:S02]  /*3930*/  MOV R3, R21 ;  /* 0x0000001500037202 */ /* 0x000fe40000000f00 */
[----:B------:R-:W-:-:S07]  /*3940*/  MOV R4, 0x3960 ;  /* 0x0000396000047802 */ /* 0x000fce0000000f00 */
[----:B-1----:R-:W-:Y:S05]  /*3950*/  CALL.REL.NOINC `($__internal_0_$__cuda_sm20_div_u64) ;  /* 0x0000003000b87944 */ /* 0x002fea0003c00000 */
        /* <DEDUP_REMOVED lines=9> */
[----:B------:R-:W-:-:S07]  /*39f0*/  IADD3 R5, PT, PT, R3, R9, RZ ;  /* 0x0000000903057210 */ /* 0x000fce0007ffe0ff */
.L_x_54:
[----:B------:R-:W-:Y:S05]  /*3a00*/  BSYNC.RECONVERGENT B0 ;  /* 0x0000000000007941 */ /* 0x000fea0003800200 */
.L_x_52:
[----:B------:R-:W-:Y:S02]  /*3a10*/  VIADD R21, R17, 0x2 ;  /* 0x0000000211157836 */ /* 0x000fe40000000000 */
[----:B-1----:R-:W-:-:S04]  /*3a20*/  IMAD.WIDE.U32 R2, R15, 0x8, R22 ;  /* 0x000000080f027825 */ /* 0x002fc800078e0016 */
[----:B------:R-:W-:Y:S02]  /*3a30*/  IMAD.WIDE.U32 R28, R21, 0x8, R6 ;  /* 0x00000008151c7825 */ /* 0x000fe400078e0006 */
[----:B------:R-:W2:Y:S04]  /*3a40*/  LDG.E.64 R2, desc[UR8][R2.64] ;  /* 0x0000000802027981 */ /* 0x000ea8000c1e1b00 */
[----:B------:R-:W3:Y:S01]  /*3a50*/  LDG.E.64 R28, desc[UR8][R28.64] ;  /* 0x000000081c1c7981 */ /* 0x000ee2000c1e1b00 */
[----:B------:R-:W-:Y:S01]  /*3a60*/  BSSY.RECONVERGENT B0, `(.L_x_55) ;  /* 0x0000030000007945 */ /* 0x000fe20003800200 */
[----:B---3--:R-:W-:-:S04]  /*3a70*/  LOP3.LUT R4, R27, R29, RZ, 0xfc, !PT ;  /* 0x0000001d1b047212 */ /* 0x008fc800078efcff */
        /* <DEDUP_REMOVED lines=29> */
.L_x_56:
        /* <DEDUP_REMOVED lines=17> */
.L_x_57:
[----:B------:R-:W-:Y:S05]  /*3d60*/  BSYNC.RECONVERGENT B0 ;  /* 0x0000000000007941 */ /* 0x000fea0003800200 */
.L_x_55:
[----:B------:R-:W-:Y:S01]  /*3d70*/  IADD3 R15, PT, PT, R17, 0x1, RZ ;  /* 0x00000001110f7810 */ /* 0x000fe20007ffe0ff */
[----:B------:R-:W-:-:S04]  /*3d80*/  IMAD.WIDE.U32 R4, R21, 0x8, R22 ;  /* 0x0000000815047825 */ /* 0x000fc800078e0016 */
[----:B------:R-:W-:Y:S02]  /*3d90*/  IMAD.WIDE.U32 R28, R15, 0x8, R6 ;  /* 0x000000080f1c7825 */ /* 0x000fe400078e0006 */
[----:B------:R-:W2:Y:S04]  /*3da0*/  LDG.E.64 R4, desc[UR8][R4.64] ;  /* 0x0000000804047981 */ /* 0x000ea8000c1e1b00 */
[----:B------:R-:W3:Y:S01]  /*3db0*/  LDG.E.64 R28, desc[UR8][R28.64] ;  /* 0x000000081c1c7981 */ /* 0x000ee2000c1e1b00 */
[----:B------:R-:W-:Y:S01]  /*3dc0*/  IMAD.MOV.U32 R18, RZ, RZ, R30 ;  /* 0x000000ffff127224 */ /* 0x000fe200078e001e */
        /* <DEDUP_REMOVED lines=31> */
.L_x_59:
        /* <DEDUP_REMOVED lines=17> */
.L_x_60:
[----:B------:R-:W-:Y:S05]  /*40d0*/  BSYNC.RECONVERGENT B0 ;  /* 0x0000000000007941 */ /* 0x000fea0003800200 */
.L_x_58:
[----:B------:R-:W-:-:S04]  /*40e0*/  IMAD.WIDE.U32 R28, R17, 0x8, R6 ;  /* 0x00000008111c7825 */ /* 0x000fc800078e0006 */
[----:B------:R-:W-:Y:S02]  /*40f0*/  IMAD.WIDE.U32 R4, R15, 0x8, R22 ;  /* 0x000000080f047825 */ /* 0x000fe400078e0016 */
[----:B------:R-:W2:Y:S04]  /*4100*/  LDG.E.64 R28, desc[UR8][R28.64] ;  /* 0x000000081c1c7981 */ /* 0x000ea8000c1e1b00 */
[----:B------:R-:W3:Y:S01]  /*4110*/  LDG.E.64 R4, desc[UR8][R4.64] ;  /* 0x0000000804047981 */ /* 0x000ee2000c1e1b00 */
[----:B------:R-:W-:Y:S01]  /*4120*/  MOV R18, R20 ;  /* 0x0000001400127202 */ /* 0x000fe20000000f00 */
[----:B------:R-:W-:Y:S01]  /*4130*/  BSSY.RECONVERGENT B0, `(.L_x_61) ;  /* 0x0000031000007945 */ /* 0x000fe20003800200 */
[----:B------:R-:W-:Y:S01]  /*4140*/  VIADD R15, R17, 0xfffffffc ;  /* 0xfffffffc110f7836 */ /* 0x000fe20000000000 */
        /* <DEDUP_REMOVED lines=10> */
[----:B------:R-:W-:-:S05]  /*41f0*/  ISETP.NE.U32.AND P2, PT, R28, RZ, PT ;  /* 0x000000ff1c00720c */ /* 0x000fca0003f45070 */
[----:B0-----:R-:W0:Y:S02]  /*4200*/  MUFU.RCP R4, R4 ;  /* 0x0000000400047308 */ /* 0x001e240000001000 */
[----:B0-----:R-:W-:-:S06]  /*4210*/  VIADD R2, R4, 0xffffffe ;  /* 0x0ffffffe04027836 */ /* 0x001fcc0000000000 */
[----:B------:R0:W1:Y:S02]  /*4220*/  F2I.FTZ.U32.TRUNC.NTZ R3, R2 ;  /* 0x0000000200037305 */ /* 0x000064000021f000 */
[----:B0-----:R-:W-:Y:S02]  /*4230*/  IMAD.MOV.U32 R2, RZ, RZ, RZ ;  /* 0x000000ffff027224 */ /* 0x001fe400078e00ff */
[----:B-1----:R-:W-:-:S04]  /*4240*/  IMAD R5, R5, R3, RZ ;  /* 0x0000000305057224 */ /* 0x002fc800078e02ff */
[----:B------:R-:W-:-:S04]  /*4250*/  IMAD.HI.U32 R3, R3, R5, R2 ;  /* 0x0000000503037227 */ /* 0x000fc800078e0002 */
[----:B------:R-:W-:Y:S02]  /*4260*/  HFMA2 R5, -RZ, RZ, 0, 0 ;  /* 0x00000000ff057431 */ /* 0x000fe400000001ff */
        /* <DEDUP_REMOVED lines=12> */
.L_x_62:
[----:B------:R-:W-:Y:S01]  /*4330*/  MOV R8, R26 ;  /* 0x0000001a00087202 */ /* 0x000fe20000000f00 */
[----:B------:R-:W-:Y:S01]  /*4340*/  IMAD.MOV.U32 R2, RZ, RZ, R28 ;  /* 0x000000ffff027224 */ /* 0x000fe200078e001c */
[----:B------:R-:W-:Y:S02]  /*4350*/  MOV R5, R27 ;  /* 0x0000001b00057202 */ /* 0x000fe40000000f00 */
[----:B------:R-:W-:Y:S02]  /*4360*/  MOV R3, R29 ;  /* 0x0000001d00037202 */ /* 0x000fe40000000f00 */
[----:B------:R-:W-:-:S07]  /*4370*/  MOV R4, 0x4390 ;  /* 0x0000439000047802 */ /* 0x000fce0000000f00 */
[----:B------:R-:W-:Y:S05]  /*4380*/  CALL.REL.NOINC `($__internal_0_$__cuda_sm20_div_u64) ;  /* 0x00000028002c7944 */ /* 0x000fea0003c00000 */
[-C--:B------:R-:W-:Y:S01]  /*4390*/  IADD3 R9, P0, PT, RZ, -R12.reuse, RZ ;  /* 0x8000000cff097210 */ /* 0x080fe20007f1e0ff */
[----:B------:R-:W-:Y:S01]  /*43a0*/  IMAD.MOV.U32 R2, RZ, RZ, R26 ;  /* 0x000000ffff027224 */ /* 0x000fe200078e001a */
[----:B------:R-:W-:Y:S02]  /*43b0*/  MOV R3, R27 ;  /* 0x0000001b00037202 */ /* 0x000fe40000000f00 */
[----:B------:R-:W-:Y:S02]  /*43c0*/  IADD3.X R5, PT, PT, RZ, ~R13, RZ, P0, !PT ;  /* 0x8000000dff057210 */ /* 0x000fe400007fe4ff */
[----:B------:R-:W-:Y:S01]  /*43d0*/  MOV R30, R12 ;  /* 0x0000000c001e7202 */ /* 0x000fe20000000f00 */
[----:B------:R-:W-:Y:S01]  /*43e0*/  IMAD.WIDE.U32 R2, R28, R9, R2 ;  /* 0x000000091c027225 */ /* 0x000fe200078e0002 */
[----:B------:R-:W-:-:S03]  /*43f0*/  MOV R31, R13 ;  /* 0x0000000d001f7202 */ /* 0x000fc60000000f00 */
[----:B------:R-:W-:Y:S01]  /*4400*/  IMAD R5, R5, R28, RZ ;  /* 0x0000001c05057224 */ /* 0x000fe200078e02ff */
[----:B------:R-:W-:-:S03]  /*4410*/  MOV R27, R2 ;  /* 0x00000002001b7202 */ /* 0x000fc60000000f00 */
[----:B------:R-:W-:-:S04]  /*4420*/  IMAD R5, R29, R9, R5 ;  /* 0x000000091d057224 */ /* 0x000fc800078e0205 */
[----:B------:R-:W-:-:S07]  /*4430*/  IMAD.IADD R5, R3, 0x1, R5 ;  /* 0x0000000103057824 */ /* 0x000fce00078e0205 */
.L_x_63:
[----:B------:R-:W-:Y:S05]  /*4440*/  BSYNC.RECONVERGENT B0 ;  /* 0x0000000000007941 */ /* 0x000fea0003800200 */
.L_x_61:
[C---:B------:R-:W-:Y:S02]  /*4450*/  VIADD R19, R17.reuse, 0xffffffff ;  /* 0xffffffff11137836 */ /* 0x040fe40000000000 */
[----:B------:R-:W-:-:S04]  /*4460*/  IMAD.WIDE.U32 R2, R17, 0x8, R22 ;  /* 0x0000000811027825 */ /* 0x000fc800078e0016 */
[----:B------:R-:W-:Y:S02]  /*4470*/  IMAD.WIDE.U32 R28, R19, 0x8, R6 ;  /* 0x00000008131c7825 */ /* 0x000fe400078e0006 */
[----:B------:R-:W2:Y:S04]  /*4480*/  LDG.E.64 R2, desc[UR8][R2.64] ;  /* 0x0000000802027981 */ /* 0x000ea8000c1e1b00 */
[----:B------:R-:W3:Y:S01]  /*4490*/  LDG.E.64 R28, desc[UR8][R28.64] ;  /* 0x000000081c1c7981 */ /* 0x000ee2000c1e1b00 */
[----:B------:R-:W-:Y:S01]  /*44a0*/  MOV R20, R18 ;  /* 0x0000001200147202 */ /* 0x000fe20000000f00 */
        /* <DEDUP_REMOVED lines=22> */
[----:B------:R-:W-:Y:S02]  /*4610*/  @P0 IADD3 R5, PT, PT, -R28, R5, RZ ;  /* 0x000000051c050210 */ /* 0x000fe40007ffe1ff */
[----:B------:R-:W-:Y:S02]  /*4620*/  @P0 IADD3 R3, PT, PT, R3, 0x1, RZ ;  /* 0x0000000103030810 */ /* 0x000fe40007ffe0ff */
[----:B------:R-:W-:-:S13]  /*4630*/  ISETP.GE.U32.AND P1, PT, R5, R28, PT ;  /* 0x0000001c0500720c */ /* 0x000fda0003f26070 */
[----:B------:R-:W-:Y:S01]  /*4640*/  @P1 VIADD R3, R3, 0x1 ;  /* 0x0000000103031836 */ /* 0x000fe20000000000 */
[----:B------:R-:W-:-:S04]  /*4650*/  @!P2 LOP3.LUT R3, RZ, R28, RZ, 0x33, !PT ;  /* 0x0000001cff03a212 */ /* 0x000fc800078e33ff */
[----:B------:R-:W-:-:S05]  /*4660*/  IADD3 R9, PT, PT, -R3, RZ, RZ ;  /* 0x000000ff03097210 */ /* 0x000fca0007ffe1ff */
[----:B------:R-:W-:Y:S01]  /*4670*/  IMAD R9, R28, R9, R30 ;  /* 0x000000091c097224 */ /* 0x000fe200078e021e */
[----:B------:R-:W-:Y:S01]  /*4680*/  MOV R28, R3 ;  /* 0x00000003001c7202 */ /* 0x000fe20000000f00 */
[----:B------:R-:W-:Y:S06]  /*4690*/  BRA `(.L_x_66) ;  /* 0x0000000000447947 */ /* 0x000fec0003800000 */
.L_x_65:
[----:B------:R-:W-:Y:S01]  /*46a0*/  MOV R8, R30 ;  /* 0x0000001e00087202 */ /* 0x000fe20000000f00 */
[----:B------:R-:W-:Y:S01]  /*46b0*/  IMAD.MOV.U32 R2, RZ, RZ, R28 ;  /* 0x000000ffff027224 */ /* 0x000fe200078e001c */
[----:B------:R-:W-:Y:S02]  /*46c0*/  MOV R5, R31 ;  /* 0x0000001f00057202 */ /* 0x000fe40000000f00 */
[----:B------:R-:W-:Y:S02]  /*46d0*/  MOV R3, R29 ;  /* 0x0000001d00037202 */ /* 0x000fe40000000f00 */
[----:B------:R-:W-:-:S07]  /*46e0*/  MOV R4, 0x4700 ;  /* 0x0000470000047802 */ /* 0x000fce0000000f00 */
[----:B------:R-:W-:Y:S05]  /*46f0*/  CALL.REL.NOINC `($__internal_0_$__cuda_sm20_div_u64) ;  /* 0x0000002400507944 */ /* 0x000fea0003c00000 */
[----:B------:R-:W-:Y:S01]  /*4700*/  IADD3 R9, P0, PT, RZ, -R12, RZ ;  /* 0x8000000cff097210 */ /* 0x000fe20007f1e0ff */
[----:B------:R-:W-:Y:S01]  /*4710*/  IMAD.MOV.U32 R2, RZ, RZ, R30 ;  /* 0x000000ffff027224 */ /* 0x000fe200078e001e */
[----:B------:R-:W-:Y:S02]  /*4720*/  MOV R3, R31 ;  /* 0x0000001f00037202 */ /* 0x000fe40000000f00 */
[----:B------:R-:W-:Y:S01]  /*4730*/  IADD3.X R5, PT, PT, RZ, ~R13, RZ, P0, !PT ;  /* 0x8000000dff057210 */ /* 0x000fe200007fe4ff */
[----:B------:R-:W-:-:S04]  /*4740*/  IMAD.WIDE.U32 R2, R28, R9, R2 ;  /* 0x000000091c027225 */ /* 0x000fc800078e0002 */
[----:B------:R-:W-:Y:S01]  /*4750*/  IMAD R5, R5, R28, RZ ;  /* 0x0000001c05057224 */ /* 0x000fe200078e02ff */
[----:B------:R-:W-:-:S03]  /*4760*/  MOV R28, R12 ;  /* 0x0000000c001c7202 */ /* 0x000fc60000000f00 */
[----:B------:R-:W-:Y:S01]  /*4770*/  IMAD R5, R29, R9, R5 ;  /* 0x000000091d057224 */ /* 0x000fe200078e0205 */
[----:B------:R-:W-:Y:S02]  /*4780*/  MOV R9, R2 ;  /* 0x0000000200097202 */ /* 0x000fe40000000f00 */
[----:B------:R-:W-:Y:S01]  /*4790*/  MOV R29, R13 ;  /* 0x0000000d001d7202 */ /* 0x000fe20000000f00 */
[----:B------:R-:W-:-:S07]  /*47a0*/  IMAD.IADD R2, R3, 0x1, R5 ;  /* 0x0000000103027824 */ /* 0x000fce00078e0205 */
.L_x_66:
[----:B------:R-:W-:Y:S05]  /*47b0*/  BSYNC.RECONVERGENT B0 ;  /* 0x0000000000007941 */ /* 0x000fea0003800200 */
.L_x_64:
[----:B------:R-:W-:Y:S02]  /*47c0*/  VIADD R21, R17, 0xfffffffe ;  /* 0xfffffffe11157836 */ /* 0x000fe40000000000 */
        /* <DEDUP_REMOVED lines=36> */
.L_x_68:
        /* <DEDUP_REMOVED lines=13> */
[----:B------:R-:W-:-:S04]  /*4ae0*/  IMAD R5, R5, R30, RZ ;  /* 0x0000001e05057224 */ /* 0x000fc800078e02ff */
[----:B------:R-:W-:Y:S01]  /*4af0*/  IMAD R5, R31, R9, R5 ;  /* 0x000000091f057224 */ /* 0x000fe200078e0205 */
[----:B------:R-:W-:-:S03]  /*4b00*/  MOV R31, R2 ;  /* 0x00000002001f7202 */ /* 0x000fc60000000f00 */
[----:B------:R-:W-:-:S07]  /*4b10*/  IMAD.IADD R2, R3, 0x1, R5 ;  /* 0x0000000103027824 */ /* 0x000fce00078e0205 */
.L_x_69:
[----:B------:R-:W-:Y:S05]  /*4b20*/  BSYNC.RECONVERGENT B0 ;  /* 0x0000000000007941 */ /* 0x000fea0003800200 */
.L_x_67:
        /* <DEDUP_REMOVED lines=15> */
[----:B------:R-:W-:Y:S02]  /*4c20*/  IADD3 R5, PT, PT, RZ, -R32, RZ ;  /* 0x80000020ff057210 */ /* 0x000fe40007ffe0ff */
[----:B------:R-:W-:Y:S02]  /*4c30*/  ISETP.NE.U32.AND P2, PT, R32, RZ, PT ;  /* 0x000000ff2000720c */ /* 0x000fe40003f45070 */
[----:B------:R-:W-:-:S03]  /*4c40*/  MOV R27, RZ ;  /* 0x000000ff001b7202 */ /* 0x000fc60000000f00 */
        /* <DEDUP_REMOVED lines=17> */
[----:B------:R-:W-:Y:S06]  /*4d60*/  BRA `(.L_x_72) ;  /* 0x0000000000447947 */ /* 0x000fec0003800000 */
.L_x_71:
        /* <DEDUP_REMOVED lines=14> */
[----:B------:R-:W-:Y:S01]  /*4e50*/  IMAD R5, R33, R9, R5 ;  /* 0x0000000921057224 */ /* 0x000fe200078e0205 */
[----:B------:R-:W-:-:S04]  /*4e60*/  MOV R33, R2 ;  /* 0x0000000200217202 */ /* 0x000fc80000000f00 */
[----:B------:R-:W-:-:S07]  /*4e70*/  IADD3 R2, PT, PT, R3, R5, RZ ;  /* 0x0000000503027210 */ /* 0x000fce0007ffe0ff */
.L_x_72:
[----:B------:R-:W-:Y:S05]  /*4e80*/  BSYNC.RECONVERGENT B0 ;  /* 0x0000000000007941 */ /* 0x000fea0003800200 */
.L_x_70:
[----:B------:R-:W-:-:S04]  /*4e90*/  IMAD.WIDE.U32 R28, R15, 0x8, R6 ;  /* 0x000000080f1c7825 */ /* 0x000fc800078e0006 */
[----:B------:R-:W-:Y:S02]  /*4ea0*/  IMAD.WIDE.U32 R4, R19, 0x8, R22 ;  /* 0x0000000813047825 */ /* 0x000fe400078e0016 */
[----:B------:R-:W2:Y:S04]  /*4eb0*/  LDG.E.64 R28, desc[UR8][R28.64] ;  /* 0x000000081c1c7981 */ /* 0x000ea8000c1e1b00 */
        /* <DEDUP_REMOVED lines=11> */
[----:B------:R-:W-:Y:S01]  /*4f70*/  IADD3 R5, PT, PT, RZ, -R28, RZ ;  /* 0x8000001cff057210 */ /* 0x000fe20007ffe0ff */
[----:B------:R-:W-:Y:S01]  /*4f80*/  HFMA2 R9, -RZ, RZ, 0, 0 ;  /* 0x00000000ff097431 */ /* 0x000fe200000001ff */
[----:B------:R-:W-:-:S05]  /*4f90*/  ISETP.NE.U32.AND P2, PT, R28, RZ, PT ;  /* 0x000000ff1c00720c */ /* 0x000fca0003f45070 */
[----:B0-----:R-:W0:Y:S02]  /*4fa0*/  MUFU.RCP R4, R4 ;  /* 0x0000000400047308 */ /* 0x001e240000001000 */
[----:B0-----:R-:W-:-:S06]  /*4fb0*/  IADD3 R2, PT, PT, R4, 0xffffffe, RZ ;  /* 0x0ffffffe04027810 */ /* 0x001fcc0007ffe0ff */
        /* <DEDUP_REMOVED lines=9> */
[----:B------:R-:W-:Y:S01]  /*5050*/  @P0 IADD3 R3, PT, PT, -R28, R3, RZ ;  /* 0x000000031c030210 */ /* 0x000fe20007ffe1ff */
[----:B------:R-:W-:-:S03]  /*5060*/  @P0 VIADD R8, R8, 0x1 ;  /* 0x0000000108080836 */ /* 0x000fc60000000000 */
[----:B------:R-:W-:-:S13]  /*5070*/  ISETP.GE.U32.AND P1, PT, R3, R28, PT ;  /* 0x0000001c0300720c */ /* 0x000fda0003f26070 */
[----:B------:R-:W-:Y:S02]  /*5080*/  @P1 IADD3 R8, PT, PT, R8, 0x1, RZ ;  /* 0x0000000108081810 */ /* 0x000fe40007ffe0ff */
[----:B------:R-:W-:-:S04]  /*5090*/  @!P2 LOP3.LUT R8, RZ, R28, RZ, 0x33, !PT ;  /* 0x0000001cff08a212 */ /* 0x000fc800078e33ff */
[----:B------:R-:W-:-:S05]  /*50a0*/  IADD3 R27, PT, PT, -R8, RZ, RZ ;  /* 0x000000ff081b7210 */ /* 0x000fca0007ffe1ff */
[----:B------:R-:W-:Y:S01]  /*50b0*/  IMAD R27, R28, R27, R26 ;  /* 0x0000001b1c1b7224 */ /* 0x000fe200078e021a */
[----:B------:R-:W-:Y:S06]  /*50c0*/  BRA `(.L_x_75) ;  /* 0x0000000000447947 */ /* 0x000fec0003800000 */
.L_x_74:
        /* <DEDUP_REMOVED lines=9> */
[----:B------:R-:W-:Y:S01]  /*5160*/  MOV R3, R27 ;  /* 0x0000001b00037202 */ /* 0x000fe20000000f00 */
[----:B------:R-:W-:-:S04]  /*5170*/  IMAD.X R5, RZ, RZ, ~R13, P0 ;  /* 0x000000ffff057224 */ /* 0x000fc800000e0e0d */
[----:B------:R-:W-:Y:S02]  /*5180*/  IMAD R5, R5, R28, RZ ;  /* 0x0000001c05057224 */ /* 0x000fe400078e02ff */
[----:B------:R-:W-:-:S04]  /*5190*/  IMAD.WIDE.U32 R2, R28, R9, R2 ;  /* 0x000000091c027225 */ /* 0x000fc800078e0002 */
[----:B------:R-:W-:Y:S01]  /*51a0*/  IMAD R5, R29, R9, R5 ;  /* 0x000000091d057224 */ /* 0x000fe200078e0205 */
[----:B------:R-:W-:-:S04]  /*51b0*/  MOV R27, R2 ;  /* 0x00000002001b7202 */ /* 0x000fc80000000f00 */
[----:B------:R-:W-:Y:S01]  /*51c0*/  IADD3 R9, PT, PT, R3, R5, RZ ;  /* 0x0000000503097210 */ /* 0x000fe20007ffe0ff */
[----:B------:R-:W-:-:S07]  /*51d0*/  IMAD.MOV.U32 R5, RZ, RZ, R13 ;  /* 0x000000ffff057224 */ /* 0x000fce00078e000d */
.L_x_75:
[----:B------:R-:W-:Y:S05]  /*51e0*/  BSYNC.RECONVERGENT B0 ;  /* 0x0000000000007941 */ /* 0x000fea0003800200 */
.L_x_73:
[----:B------:R-:W-:-:S06]  /*51f0*/  IMAD.WIDE.U32 R2, R15, 0x8, R22 ;  /* 0x000000080f027825 */ /* 0x000fcc00078e0016 */
[----:B------:R-:W2:Y:S01]  /*5200*/  LDG.E.64 R2, desc[UR8][R2.64] ;  /* 0x0000000802027981 */ /* 0x000ea2000c1e1b00 */
[----:B------:R-:W-:Y:S02]  /*5210*/  MOV R18, R20 ;  /* 0x0000001400127202 */ /* 0x000fe40000000f00 */
[----:B------:R-:W-:Y:S01]  /*5220*/  IADD3 R17, PT, PT, R17, -0x8, RZ ;  /* 0xfffffff811117810 */ /* 0x000fe20007ffe0ff */
[-C--:B--2---:R-:W-:Y:S02]  /*5230*/  IMAD R4, R3, R27.reuse, RZ ;  /* 0x0000001b03047224 */ /* 0x084fe400078e02ff */
[----:B------:R-:W-:-:S04]  /*5240*/  IMAD.WIDE.U32 R18, R2, R27, R18 ;  /* 0x0000001b02127225 */ /* 0x000fc800078e0012 */
[----:B------:R-:W-:-:S04]  /*5250*/  IMAD R9, R2, R9, R4 ;  /* 0x0000000902097224 */ /* 0x000fc800078e0204 */
[----:B------:R-:W-:Y:S01]  /*5260*/  IMAD.IADD R19, R19, 0x1, R9 ;  /* 0x0000000113137824 */ /* 0x000fe200078e0209 */
[----:B------:R-:W-:Y:S06]  /*5270*/  BRA.U UP0, `(.L_x_76) ;  /* 0xffffffe500287547 */ /* 0x000fec000b83ffff */
[----:B------:R-:W-:-:S07]  /*5280*/  IADD3 R6, PT, PT, R17, 0x4, RZ ;  /* 0x0000000411067810 */ /* 0x000fce0007ffe0ff */
.L_x_51:
[----:B------:R-:W-:-:S09]  /*5290*/  UISETP.NE.AND UP0, UPT, UR7, URZ, UPT ;  /* 0x000000ff0700728c */ /* 0x000fd2000bf05270 */
[----:B------:R-:W-:Y:S05]  /*52a0*/  BRA.U !UP0, `(.L_x_0) ;  /* 0x0000001908087547 */ /* 0x000fea000b800000 */
[----:B------:R-:W0:Y:S01]  /*52b0*/  LDCU UR4, c[0x0][0x3b8] ;  /* 0x00007700ff0477ac */ /* 0x000e220008000800 */
[----:B------:R-:W-:Y:S02]  /*52c0*/  UISETP.GE.U32.AND UP0, UPT, UR7, 0x4, UPT ;  /* 0x000000040700788c */ /* 0x000fe4000bf06070 */
[----:B0-----:R-:W-:-:S07]  /*52d0*/  ULOP3.LUT UR4, UR4, 0x3, URZ, 0xc0, !UPT ;  /* 0x0000000304047892 */ /* 0x001fce000f8ec0ff */
        /* <DEDUP_REMOVED lines=11> */
[----:B------:R-:W-:Y:S01]  /*5390*/  HFMA2 R17, -RZ, RZ, 0, 0 ;  /* 0x00000000ff117431 */ /* 0x000fe200000001ff */
        /* <DEDUP_REMOVED lines=18> */
[----:B------:R-:W-:Y:S02]  /*54c0*/  IMAD R5, R16, R5, R8 ;  /* 0x0000000510057224 */ /* 0x000fe400078e0208 */
[----:B------:R-:W-:Y:S01]  /*54d0*/  IMAD.MOV.U32 R16, RZ, RZ, R3 ;  /* 0x000000ffff107224 */ /* 0x000fe200078e0003 */
[----:B------:R-:W-:Y:S06]  /*54e0*/  BRA `(.L_x_80) ;  /* 0x0000000000387947 */ /* 0x000fec0003800000 */
.L_x_79:
[----:B------:R-:W-:Y:S01]  /*54f0*/  MOV R2, R16 ;  /* 0x0000001000027202 */ /* 0x000fe20000000f00 */
[----:B------:R-:W-:Y:S01]  /*5500*/  IMAD.MOV.U32 R3, RZ, RZ, R17 ;  /* 0x000000ffff037224 */ /* 0x000fe200078e0011 */
[----:B------:R-:W-:-:S07]  /*5510*/  MOV R4, 0x5530 ;  /* 0x0000553000047802 */ /* 0x000fce0000000f00 */
[----:B------:R-:W-:Y:S05]  /*5520*/  CALL.REL.NOINC `($__internal_0_$__cuda_sm20_div_u64) ;  /* 0x0000001400c47944 */ /* 0x000fea0003c00000 */
[----:B------:R-:W-:Y:S02]  /*5530*/  IADD3 R15, P0, PT, RZ, -R12, RZ ;  /* 0x8000000cff0f7210 */ /* 0x000fe40007f1e0ff */
[----:B------:R-:W-:Y:S02]  /*5540*/  MOV R4, R8 ;  /* 0x0000000800047202 */ /* 0x000fe40000000f00 */
[----:B------:R-:W-:-:S03]  /*5550*/  IADD3.X R9, PT, PT, RZ, ~R13, RZ, P0, !PT ;  /* 0x8000000dff097210 */ /* 0x000fc600007fe4ff */
[----:B------:R-:W-:-:S04]  /*5560*/  IMAD.WIDE.U32 R2, R16, R15, R4 ;  /* 0x0000000f10027225 */ /* 0x000fc800078e0004 */
[----:B------:R-:W-:Y:S01]  /*5570*/  IMAD R9, R9, R16, RZ ;  /* 0x0000001009097224 */ /* 0x000fe200078e02ff */
[----:B------:R-:W-:Y:S01]  /*5580*/  MOV R16, R12 ;  /* 0x0000000c00107202 */ /* 0x000fe20000000f00 */
[----:B------:R-:W-:Y:S02]  /*5590*/  IMAD.MOV.U32 R5, RZ, RZ, R2 ;  /* 0x000000ffff057224 */ /* 0x000fe400078e0002 */
[----:B------:R-:W-:Y:S02]  /*55a0*/  IMAD R9, R17, R15, R9 ;  /* 0x0000000f11097224 */ /* 0x000fe400078e0209 */
[----:B------:R-:W-:-:S03]  /*55b0*/  IMAD.MOV.U32 R17, RZ, RZ, R13 ;  /* 0x000000ffff117224 */ /* 0x000fc600078e000d */
[----:B------:R-:W-:-:S07]  /*55c0*/  IADD3 R9, PT, PT, R3, R9, RZ ;  /* 0x0000000903097210 */ /* 0x000fce0007ffe0ff */
.L_x_80:
[----:B------:R-:W-:Y:S05]  /*55d0*/  BSYNC.RECONVERGENT B0 ;  /* 0x0000000000007941 */ /* 0x000fea0003800200 */
.L_x_78:
        /* <DEDUP_REMOVED lines=38> */
.L_x_82:
        /* <DEDUP_REMOVED lines=17> */
.L_x_83:
[----:B------:R-:W-:Y:S05]  /*5950*/  BSYNC.RECONVERGENT B0 ;  /* 0x0000000000007941 */ /* 0x000fea0003800200 */
.L_x_81:
        /* <DEDUP_REMOVED lines=39> */
.L_x_85:
        /* <DEDUP_REMOVED lines=17> */
.L_x_86:
[----:B------:R-:W-:Y:S05]  /*5ce0*/  BSYNC.RECONVERGENT B0 ;  /* 0x0000000000007941 */ /* 0x000fea0003800200 */
.L_x_84:
        /* <DEDUP_REMOVED lines=39> */
.L_x_88:
        /* <DEDUP_REMOVED lines=11> */
[----:B------:R-:W-:-:S04]  /*6010*/  IMAD.WIDE.U32 R2, R20, R7, R2 ;  /* 0x0000000714027225 */ /* 0x000fc800078e0002 */
[----:B------:R-:W-:Y:S02]  /*6020*/  IMAD R5, R5, R20, RZ ;  /* 0x0000001405057224 */ /* 0x000fe400078e02ff */
[----:B------:R-:W-:Y:S02]  /*6030*/  IMAD.MOV.U32 R17, RZ, RZ, R2 ;  /* 0x000000ffff117224 */ /* 0x000fe400078e0002 */
[----:B------:R-:W-:-:S05]  /*6040*/  IMAD R5, R21, R7, R5 ;  /* 0x0000000715057224 */ /* 0x000fca00078e0205 */
[----:B------:R-:W-:Y:S02]  /*6050*/  IADD3 R7, PT, PT, R3, R5, RZ ;  /* 0x0000000503077210 */ /* 0x000fe40007ffe0ff */
[----:B------:R-:W-:-:S07]  /*6060*/  MOV R5, R13 ;  /* 0x0000000d00057202 */ /* 0x000fce0000000f00 */
.L_x_89:
[----:B------:R-:W-:Y:S05]  /*6070*/  BSYNC.RECONVERGENT B0 ;  /* 0x0000000000007941 */ /* 0x000fea0003800200 */
.L_x_87:
        /* <DEDUP_REMOVED lines=8> */
.L_x_77:
        /* <DEDUP_REMOVED lines=36> */
.L_x_92:
        /* <DEDUP_REMOVED lines=14> */
.L_x_93:
[----:B------:R-:W-:Y:S05]  /*6420*/  BSYNC.RECONVERGENT B0 ;  /* 0x0000000000007941 */ /* 0x000fea0003800200 */
.L_x_91:
        /* <DEDUP_REMOVED lines=38> */
.L_x_95:
        /* <DEDUP_REMOVED lines=17> */
.L_x_96:
[----:B------:R-:W-:Y:S05]  /*67a0*/  BSYNC.RECONVERGENT B0 ;  /* 0x0000000000007941 */ /* 0x000fea0003800200 */
.L_x_94:
        /* <DEDUP_REMOVED lines=8> */
.L_x_90:
[----:B------:R-:W0:Y:S02]  /*6830*/  LDCU UR4, c[0x0][0x3b8] ;  /* 0x00007700ff0477ac */ /* 0x000e240008000800 */
[----:B0-----:R-:W-:-:S04]  /*6840*/  ULOP3.LUT UR4, UR4, 0x1, URZ, 0xc0, !UPT ;  /* 0x0000000104047892 */ /* 0x001fc8000f8ec0ff */
[----:B------:R-:W-:-:S09]  /*6850*/  UISETP.NE.U32.AND UP0, UPT, UR4, 0x1, UPT ;  /* 0x000000010400788c */ /* 0x000fd2000bf05070 */
[----:B------:R-:W-:Y:S05]  /*6860*/  BRA.U UP0, `(.L_x_0) ;  /* 0x0000000100987547 */ /* 0x000fea000b800000 */
        /* <DEDUP_REMOVED lines=9> */
[----:B------:R-:W-:Y:S02]  /*6900*/  IADD3 R7, PT, PT, RZ, -R2, RZ ;  /* 0x80000002ff077210 */ /* 0x000fe40007ffe0ff */
[----:B------:R-:W-:-:S05]  /*6910*/  ISETP.NE.U32.AND P1, PT, R2, RZ, PT ;  /* 0x000000ff0200720c */ /* 0x000fca0003f25070 */
[----:B0-----:R-:W0:Y:S02]  /*6920*/  MUFU.RCP R3, R3 ;  /* 0x0000000300037308 */ /* 0x001e240000001000 */
[----:B0-----:R-:W-:Y:S01]  /*6930*/  VIADD R4, R3, 0xffffffe ;  /* 0x0ffffffe03047836 */ /* 0x001fe20000000000 */
[----:B------:R-:W-:-:S05]  /*6940*/  MOV R3, RZ ;  /* 0x000000ff00037202 */ /* 0x000fca0000000f00 */
        /* <DEDUP_REMOVED lines=10> */
[----:B------:R-:W-:Y:S02]  /*69f0*/  @P0 IADD3 R5, PT, PT, -R2, R5, RZ ;  /* 0x0000000502050210 */ /* 0x000fe40007ffe1ff */
[----:B------:R-:W-:-:S05]  /*6a00*/  @!P1 LOP3.LUT R5, RZ, R2, RZ, 0x33, !PT ;  /* 0x00000002ff059212 */ /* 0x000fca00078e33ff */
[----:B------:R-:W-:Y:S01]  /*6a10*/  IMAD.MOV.U32 R2, RZ, RZ, R5 ;  /* 0x000000ffff027224 */ /* 0x000fe200078e0005 */
[----:B------:R-:W-:Y:S06]  /*6a20*/  BRA `(.L_x_99) ;  /* 0x0000000000087947 */ /* 0x000fec0003800000 */
.L_x_98:
[----:B------:R-:W-:-:S07]  /*6a30*/  MOV R4, 0x6a50 ;  /* 0x00006a5000047802 */ /* 0x000fce0000000f00 */
[----:B------:R-:W-:Y:S05]  /*6a40*/  CALL.REL.NOINC `($__internal_1_$__cuda_sm20_rem_u64) ;  /* 0x00000004008c7944 */ /* 0x000fea0003c00000 */
.L_x_99:
[----:B------:R-:W-:Y:S05]  /*6a50*/  BSYNC.RECONVERGENT B0 ;  /* 0x0000000000007941 */ /* 0x000fea0003800200 */
.L_x_97:
[----:B------:R-:W0:Y:S02]  /*6a60*/  LDC.64 R4, c[0x0][0x3b0] ;  /* 0x0000ec00ff047b82 */ /* 0x000e240000000a00 */
[----:B0-----:R-:W-:-:S06]  /*6a70*/  IMAD.WIDE.U32 R6, R6, 0x8, R4 ;  /* 0x0000000806067825 */ /* 0x001fcc00078e0004 */
[----:B------:R-:W2:Y:S02]  /*6a80*/  LDG.E.64 R6, desc[UR8][R6.64] ;  /* 0x0000000806067981 */ /* 0x000ea4000c1e1b00 */
[-C--:B--2---:R-:W-:Y:S02]  /*6a90*/  IMAD R5, R7, R2.reuse, RZ ;  /* 0x0000000207057224 */ /* 0x084fe400078e02ff */
[----:B------:R-:W-:-:S04]  /*6aa0*/  IMAD.WIDE.U32 R18, R6, R2, R18 ;  /* 0x0000000206127225 */ /* 0x000fc800078e0012 */
[----:B------:R-:W-:-:S05]  /*6ab0*/  IMAD R5, R6, R3, R5 ;  /* 0x0000000306057224 */ /* 0x000fca00078e0205 */
[----:B------:R-:W-:-:S07]  /*6ac0*/  IADD3 R19, PT, PT, R19, R5, RZ ;  /* 0x0000000513137210 */ /* 0x000fce0007ffe0ff */
.L_x_0:
[----:B------:R-:W0:Y:S02]  /*6ad0*/  LDCU.128 UR4, c[0x0][0x380] ;  /* 0x00007000ff0477ac */ /* 0x000e240008000c00 */
[----:B0-----:R-:W-:-:S04]  /*6ae0*/  LEA R4, P0, R18, UR6, 0x2 ;  /* 0x0000000612047c11 */ /* 0x001fc8000f8010ff */
[----:B------:R-:W-:-:S05]  /*6af0*/  LEA.HI.X R5, R18, UR7, R19, 0x2, P0 ;  /* 0x0000000712057c11 */ /* 0x000fca00080f1413 */
[----:B------:R-:W2:Y:S01]  /*6b00*/  LDG.E R9, desc[UR8][R4.64] ;  /* 0x0000000804097981 */ /* 0x000ea2000c1e1900 */
[----:B------:R-:W-:-:S04]  /*6b10*/  LEA R2, P0, R10, UR4, 0x2 ;  /* 0x000000040a027c11 */ /* 0x000fc8000f8010ff */
[----:B------:R-:W-:-:S05]  /*6b20*/  LEA.HI.X R3, R10, UR5, R11, 0x2, P0 ;  /* 0x000000050a037c11 */ /* 0x000fca00080f140b */
[----:B------:R-:W3:Y:S01]  /*6b30*/  LDG.E R2, desc[UR8][R2.64] ;  /* 0x0000000802027981 */ /* 0x000ee2000c1e1900 */
[----:B------:R-:W-:Y:S01]  /*6b40*/  BSSY.RECONVERGENT B0, `(.L_x_100) ;  /* 0x000000b000007945 */ /* 0x000fe20003800200 */
[----:B--2---:R-:W0:Y:S08]  /*6b50*/  MUFU.RCP R6, R9 ;  /* 0x0000000900067308 */ /* 0x004e300000001000 */
[----:B---3--:R-:W1:Y:S01]  /*6b60*/  FCHK P0, R2, R9 ;  /* 0x0000000902007302 */ /* 0x008e620000000000 */
[----:B0-----:R-:W-:-:S04]  /*6b70*/  FFMA R7, -R9, R6, 1 ;  /* 0x3f80000009077423 */ /* 0x001fc80000000106 */
[----:B------:R-:W-:-:S04]  /*6b80*/  FFMA R7, R6, R7, R6 ;  /* 0x0000000706077223 */ /* 0x000fc80000000006 */
[----:B------:R-:W-:-:S04]  /*6b90*/  FFMA R6, R2, R7, RZ ;  /* 0x0000000702067223 */ /* 0x000fc800000000ff */
[----:B------:R-:W-:-:S04]  /*6ba0*/  FFMA R8, -R9, R6, R2 ;  /* 0x0000000609087223 */ /* 0x000fc80000000102 */
[----:B------:R-:W-:Y:S01]  /*6bb0*/  FFMA R7, R7, R8, R6 ;  /* 0x0000000807077223 */ /* 0x000fe20000000006 */
[----:B-1----:R-:W-:Y:S06]  /*6bc0*/  @!P0 BRA `(.L_x_101) ;  /* 0x0000000000088947 */ /* 0x002fec0003800000 */
[----:B------:R-:W-:-:S07]  /*6bd0*/  MOV R4, 0x6bf0 ;  /* 0x00006bf000047802 */ /* 0x000fce0000000f00 */
[----:B------:R-:W-:Y:S05]  /*6be0*/  CALL.REL.NOINC `($__internal_2_$__cuda_sm3x_div_rn_noftz_f32_slowpath) ;  /* 0x0000000800207944 */ /* 0x000fea0003c00000 */
.L_x_101:
[----:B------:R-:W-:Y:S05]  /*6bf0*/  BSYNC.RECONVERGENT B0 ;  /* 0x0000000000007941 */ /* 0x000fea0003800200 */
.L_x_100:
[----:B------:R-:W0:Y:S02]  /*6c00*/  LDC.64 R2, c[0x0][0x390] ;  /* 0x0000e400ff027b82 */ /* 0x000e240000000a00 */
[----:B0-----:R-:W-:-:S05]  /*6c10*/  IMAD.WIDE R2, R0, 0x4, R2 ;  /* 0x0000000400027825 */ /* 0x001fca00078e0202 */
[----:B------:R-:W-:Y:S01]  /*6c20*/  STG.E desc[UR8][R2.64], R7 ;  /* 0x0000000702007986 */ /* 0x000fe2000c101908 */
[----:B------:R-:W-:Y:S05]  /*6c30*/  EXIT ;  /* 0x000000000000794d */ /* 0x000fea0003800000 */
        .weak           $__internal_0_$__cuda_sm20_div_u64
        .type           $__internal_0_$__cuda_sm20_div_u64,@function
        .size           $__internal_0_$__cuda_sm20_div_u64,($__internal_1_$__cuda_sm20_rem_u64 - $__internal_0_$__cuda_sm20_div_u64)
$__internal_0_$__cuda_sm20_div_u64:
[----:B------:R-:W0:Y:S08]  /*6c40*/  I2F.U64.RP R24, R2 ;  /* 0x0000000200187312 */ /* 0x000e300000309000 */
[----:B0-----:R-:W0:Y:S02]  /*6c50*/  MUFU.RCP R14, R24 ;  /* 0x00000018000e7308 */ /* 0x001e240000001000 */
[----:B0-----:R-:W-:-:S06]  /*6c60*/  VIADD R14, R14, 0x1ffffffe ;  /* 0x1ffffffe0e0e7836 */ /* 0x001fcc0000000000 */
[----:B------:R-:W0:Y:S02]  /*6c70*/  F2I.U64.TRUNC R34, R14 ;  /* 0x0000000e00227311 */ /* 0x000e24000020d800 */
[----:B0-----:R-:W-:Y:S01]  /*6c80*/  IMAD.WIDE.U32 R12, R34, R2, RZ ;  /* 0x00000002220c7225 */ /* 0x001fe200078e00ff */
[----:B------:R-:W-:-:S03]  /*6c90*/  MOV R37, R34 ;  /* 0x0000002200257202 */ /* 0x000fc60000000f00 */
[----:B------:R-:W-:Y:S01]  /*6ca0*/  IMAD R13, R34, R3, R13 ;  /* 0x00000003220d7224 */ /* 0x000fe200078e020d */
[----:B------:R-:W-:-:S03]  /*6cb0*/  IADD3 R9, P0, PT, RZ, -R12, RZ ;  /* 0x8000000cff097210 */ /* 0x000fc60007f1e0ff */
[----:B------:R-:W-:Y:S02]  /*6cc0*/  IMAD R12, R35, R2, R13 ;  /* 0x00000002230c7224 */ /* 0x000fe400078e020d */
[----:B------:R-:W-:-:S03]  /*6cd0*/  IMAD.HI.U32 R36, R34, R9, RZ ;  /* 0x0000000922247227 */ /* 0x000fc600078e00ff */
[----:B------:R-:W-:-:S05]  /*6ce0*/  IADD3.X R12, PT, PT, RZ, ~R12, RZ, P0, !PT ;  /* 0x8000000cff0c7210 */ /* 0x000fca00007fe4ff */
[----:B------:R-:W-:-:S04]  /*6cf0*/  IMAD.WIDE.U32 R36, P0, R34, R12, R36 ;  /* 0x0000000c22247225 */ /* 0x000fc80007800024 */
[----:B------:R-:W-:-:S04]  /*6d00*/  IMAD.HI.U32 R13, R35, R12, RZ ;  /* 0x0000000c230d7227 */ /* 0x000fc800078e00ff */
[----:B------:R-:W-:-:S04]  /*6d10*/  IMAD.HI.U32 R9, P1, R35, R9, R36 ;  /* 0x0000000923097227 */ /* 0x000fc80007820024 */
[----:B------:R-:W-:Y:S02]  /*6d20*/  IMAD R12, R35, R12, RZ ;  /* 0x0000000c230c7224 */ /* 0x000fe400078e02ff */
[----:B------:R-:W-:-:S03]  /*6d30*/  IMAD.X R13, R13, 0x1, R35, P0 ;  /* 0x000000010d0d7824 */ /* 0x000fc600000e0623 */
[----:B------:R-:W-:-:S04]  /*6d40*/  IADD3 R25, P0, PT, R12, R9, RZ ;  /* 0x000000090c197210 */ /* 0x000fc80007f1e0ff */
[----:B------:R-:W-:Y:S01]  /*6d50*/  IADD3.X R9, PT, PT, RZ, RZ, R13, P0, P1 ;  /* 0x000000ffff097210 */ /* 0x000fe200007e240d */
[----:B------:R-:W-:-:S04]  /*6d60*/  IMAD.WIDE.U32 R34, R25, R2, RZ ;  /* 0x0000000219227225 */ /* 0x000fc800078e00ff */
[----:B------:R-:W-:Y:S01]  /*6d70*/  IMAD R12, R25, R3, R35 ;  /* 0x00000003190c7224 */ /* 0x000fe200078e0223 */
[----:B------:R-:W-:-:S03]  /*6d80*/  IADD3 R14, P0, PT, RZ, -R34, RZ ;  /* 0x80000022ff0e7210 */ /* 0x000fc60007f1e0ff */
[----:B------:R-:W-:Y:S02]  /*6d90*/  IMAD R12, R9, R2, R12 ;  /* 0x00000002090c7224 */ /* 0x000fe400078e020c */
[----:B------:R-:W-:-:S03]  /*6da0*/  IMAD.HI.U32 R24, R25, R14, RZ ;  /* 0x0000000e19187227 */ /* 0x000fc600078e00ff */
[----:B------:R-:W-:-:S05]  /*6db0*/  IADD3.X R12, PT, PT, RZ, ~R12, RZ, P0, !PT ;  /* 0x8000000cff0c7210 */ /* 0x000fca00007fe4ff */
[----:B------:R-:W-:-:S04]  /*6dc0*/  IMAD.WIDE.U32 R24, P0, R25, R12, R24 ;  /* 0x0000000c19187225 */ /* 0x000fc80007800018 */
[----:B------:R-:W-:-:S04]  /*6dd0*/  IMAD.HI.U32 R13, P1, R9, R14, R24 ;  /* 0x0000000e090d7227 */ /* 0x000fc80007820018 */
[----:B------:R-:W-:-:S04]  /*6de0*/  IMAD.HI.U32 R14, R9, R12, RZ ;  /* 0x0000000c090e7227 */ /* 0x000fc800078e00ff */
[----:B------:R-:W-:Y:S01]  /*6df0*/  IMAD R12, R9, R12, RZ ;  /* 0x0000000c090c7224 */ /* 0x000fe200078e02ff */
[----:B------:R-:W-:Y:S01]  /*6e00*/  IADD3.X R14, PT, PT, R14, R9, RZ, P0, !PT ;  /* 0x000000090e0e7210 */ /* 0x000fe200007fe4ff */
[----:B------:R-:W-:-:S03]  /*6e10*/  IMAD.MOV.U32 R25, RZ, RZ, RZ ;  /* 0x000000ffff197224 */ /* 0x000fc600078e00ff */
[----:B------:R-:W-:-:S04]  /*6e20*/  IADD3 R12, P0, PT, R12, R13, RZ ;  /* 0x0000000d0c0c7210 */ /* 0x000fc80007f1e0ff */
[----:B------:R-:W-:Y:S01]  /*6e30*/  IADD3.X R14, PT, PT, RZ, RZ, R14, P0, P1 ;  /* 0x000000ffff0e7210 */ /* 0x000fe200007e240e */
[----:B------:R-:W-:-:S04]  /*6e40*/  IMAD.HI.U32 R24, R12, R8, RZ ;  /* 0x000000080c187227 */ /* 0x000fc800078e00ff */
[-C--:B------:R-:W-:Y:S02]  /*6e50*/  IMAD R9, R14, R5.reuse, RZ ;  /* 0x000000050e097224 */ /* 0x080fe400078e02ff */
[----:B------:R-:W-:-:S04]  /*6e60*/  IMAD.WIDE.U32 R12, R12, R5, R24 ;  /* 0x000000050c0c7225 */ /* 0x000fc800078e0018 */
[----:B------:R-:W-:-:S04]  /*6e70*/  IMAD.HI.U32 R12, P0, R14, R8, R12 ;  /* 0x000000080e0c7227 */ /* 0x000fc8000780000c */
[----:B------:R-:W-:Y:S01]  /*6e80*/  IMAD.HI.U32 R14, R14, R5, RZ ;  /* 0x000000050e0e7227 */ /* 0x000fe200078e00ff */
[----:B------:R-:W-:-:S05]  /*6e90*/  IADD3 R9, P1, PT, R9, R12, RZ ;  /* 0x0000000c09097210 */ /* 0x000fca0007f3e0ff */
[----:B------:R-:W-:-:S04]  /*6ea0*/  IMAD.WIDE.U32 R12, R9, R2, RZ ;  /* 0x00000002090c7225 */ /* 0x000fc800078e00ff */
[----:B------:R-:W-:Y:S01]  /*6eb0*/  IMAD R13, R9, R3, R13 ;  /* 0x00000003090d7224 */ /* 0x000fe200078e020d */
[----:B------:R-:W-:Y:S02]  /*6ec0*/  IADD3 R25, P2, PT, -R12, R8, RZ ;  /* 0x000000080c197210 */ /* 0x000fe40007f5e1ff */
[----:B------:R-:W-:-:S04]  /*6ed0*/  IADD3.X R12, PT, PT, R14, RZ, RZ, P0, !PT ;  /* 0x000000ff0e0c7210 */ /* 0x000fc800007fe4ff */
[----:B------:R-:W-:Y:S02]  /*6ee0*/  IADD3.X R12, PT, PT, RZ, R12, RZ, P1, !PT ;  /* 0x0000000cff0c7210 */ /* 0x000fe40000ffe4ff */
[----:B------:R-:W-:-:S03]  /*6ef0*/  ISETP.GE.U32.AND P1, PT, R25, R2, PT ;  /* 0x000000021900720c */ /* 0x000fc60003f26070 */
[----:B------:R-:W-:-:S04]  /*6f00*/  IMAD R14, R12, R2, R13 ;  /* 0x000000020c0e7224 */ /* 0x000fc800078e020d */
[----:B------:R-:W-:Y:S01]  /*6f10*/  IMAD.X R14, R5, 0x1, ~R14, P2 ;  /* 0x00000001050e7824 */ /* 0x000fe200010e0e0e */
[----:B------:R-:W-:-:S04]  /*6f20*/  IADD3 R24, P2, PT, -R2, R25, RZ ;  /* 0x0000001902187210 */ /* 0x000fc80007f5e1ff */
[----:B------:R-:W-:Y:S02]  /*6f30*/  ISETP.GE.U32.AND.EX P1, PT, R14, R3, PT, P1 ;  /* 0x000000030e00720c */ /* 0x000fe40003f26110 */
[----:B------:R-:W-:Y:S02]  /*6f40*/  IADD3.X R13, PT, PT, ~R3, R14, RZ, P2, !PT ;  /* 0x0000000e030d7210 */ /* 0x000fe400017fe5ff */
[----:B------:R-:W-:Y:S02]  /*6f50*/  SEL R25, R24, R25, P1 ;  /* 0x0000001918197207 */ /* 0x000fe40000800000 */
[----:B------:R-:W-:Y:S02]  /*6f60*/  IADD3 R24, P3, PT, R9, 0x1, RZ ;  /* 0x0000000109187810 */ /* 0x000fe40007f7e0ff */
[----:B------:R-:W-:Y:S02]  /*6f70*/  ISETP.GE.U32.AND P0, PT, R25, R2, PT ;  /* 0x000000021900720c */ /* 0x000fe40003f06070 */
[----:B------:R-:W-:-:S02]  /*6f80*/  IADD3.X R25, PT, PT, RZ, R12, RZ, P3, !PT ;  /* 0x0000000cff197210 */ /* 0x000fc40001ffe4ff */
[----:B------:R-:W-:Y:S02]  /*6f90*/  SEL R9, R24, R9, P1 ;  /* 0x0000000918097207 */ /* 0x000fe40000800000 */
[----:B------:R-:W-:Y:S02]  /*6fa0*/  SEL R25, R25, R12, P1 ;  /* 0x0000000c19197207 */ /* 0x000fe40000800000 */
[----:B------:R-:W-:Y:S02]  /*6fb0*/  IADD3 R12, P2, PT, R9, 0x1, RZ ;  /* 0x00000001090c7810 */ /* 0x000fe40007f5e0ff */
[----:B------:R-:W-:Y:S02]  /*6fc0*/  SEL R14, R13, R14, P1 ;  /* 0x0000000e0d0e7207 */ /* 0x000fe40000800000 */
[----:B------:R-:W-:Y:S01]  /*6fd0*/  ISETP.NE.U32.AND P1, PT, R2, RZ, PT ;  /* 0x000000ff0200720c */ /* 0x000fe20003f25070 */
[----:B------:R-:W-:Y:S01]  /*6fe0*/  IMAD.X R2, RZ, RZ, R25, P2 ;  /* 0x000000ffff027224 */ /* 0x000fe200010e0619 */
[----:B------:R-:W-:-:S02]  /*6ff0*/  ISETP.GE.U32.AND.EX P0, PT, R14, R3, PT, P0 ;  /* 0x000000030e00720c */ /* 0x000fc40003f06100 */
[----:B------:R-:W-:Y:S01]  /*7000*/  ISETP.NE.AND.EX P1, PT, R3, RZ, PT, P1 ;  /* 0x000000ff0300720c */ /* 0x000fe20003f25310 */
[----:B------:R-:W-:Y:S01]  /*7010*/  HFMA2 R3, -RZ, RZ, 0, 0 ;  /* 0x00000000ff037431 */ /* 0x000fe200000001ff */
[----:B------:R-:W-:Y:S02]  /*7020*/  SEL R2, R2, R25, P0 ;  /* 0x0000001902027207 */ /* 0x000fe40000000000 */
[----:B------:R-:W-:Y:S02]  /*7030*/  SEL R12, R12, R9, P0 ;  /* 0x000000090c0c7207 */ /* 0x000fe40000000000 */
[----:B------:R-:W-:Y:S02]  /*7040*/  SEL R13, R2, 0xffffffff, P1 ;  /* 0xffffffff020d7807 */ /* 0x000fe40000800000 */
[----:B------:R-:W-:Y:S02]  /*7050*/  MOV R2, R4 ;  /* 0x0000000400027202 */ /* 0x000fe40000000f00 */
[----:B------:R-:W-:-:S02]  /*7060*/  SEL R12, R12, 0xffffffff, P1 ;  /* 0xffffffff0c0c7807 */ /* 0x000fc40000800000 */
[----:B------:R-:W-:Y:S05]  /*7070*/  RET.REL.NODEC R2 `(div_kernel) ;  /* 0xffffff8c02e07950 */ /* 0x000fea0003c3ffff */
        .weak           $__internal_1_$__cuda_sm20_rem_u64
        .type           $__internal_1_$__cuda_sm20_rem_u64,@function
        .size           $__internal_1_$__cuda_sm20_rem_u64,($__internal_2_$__cuda_sm3x_div_rn_noftz_f32_slowpath - $__internal_1_$__cuda_sm20_rem_u64)
$__internal_1_$__cuda_sm20_rem_u64:
[----:B------:R-:W0:Y:S08]  /*7080*/  I2F.U64.RP R7, R2 ;  /* 0x0000000200077312 */ /* 0x000e300000309000 */
[----:B0-----:R-:W0:Y:S02]  /*7090*/  MUFU.RCP R7, R7 ;  /* 0x0000000700077308 */ /* 0x001e240000001000 */
[----:B0-----:R-:W-:-:S06]  /*70a0*/  VIADD R12, R7, 0x1ffffffe ;  /* 0x1ffffffe070c7836 */ /* 0x001fcc0000000000 */
[----:B------:R-:W0:Y:S02]  /*70b0*/  F2I.U64.TRUNC R12, R12 ;  /* 0x0000000c000c7311 */ /* 0x000e24000020d800 */
[----:B0-----:R-:W-:-:S04]  /*70c0*/  IMAD.WIDE.U32 R14, R12, R2, RZ ;  /* 0x000000020c0e7225 */ /* 0x001fc800078e00ff */
[C---:B------:R-:W-:Y:S01]  /*70d0*/  IMAD R9, R12.reuse, R3, R15 ;  /* 0x000000030c097224 */ /* 0x040fe200078e020f */
[----:B------:R-:W-:Y:S02]  /*70e0*/  IADD3 R17, P0, PT, RZ, -R14, RZ ;  /* 0x8000000eff117210 */ /* 0x000fe40007f1e0ff */
[----:B------:R-:W-:Y:S01]  /*70f0*/  MOV R15, R12 ;  /* 0x0000000c000f7202 */ /* 0x000fe20000000f00 */
[----:B------:R-:W-:Y:S02]  /*7100*/  IMAD R9, R13, R2, R9 ;  /* 0x000000020d097224 */ /* 0x000fe400078e0209 */
[----:B------:R-:W-:-:S03]  /*7110*/  IMAD.HI.U32 R14, R12, R17, RZ ;  /* 0x000000110c0e7227 */ /* 0x000fc600078e00ff */
[----:B------:R-:W-:-:S05]  /*7120*/  IADD3.X R9, PT, PT, RZ, ~R9, RZ, P0, !PT ;  /* 0x80000009ff097210 */ /* 0x000fca00007fe4ff */
[----:B------:R-:W-:-:S04]  /*7130*/  IMAD.WIDE.U32 R14, P0, R12, R9, R14 ;  /* 0x000000090c0e7225 */ /* 0x000fc8000780000e */
[C---:B------:R-:W-:Y:S02]  /*7140*/  IMAD R21, R13.reuse, R9, RZ ;  /* 0x000000090d157224 */ /* 0x040fe400078e02ff */
[----:B------:R-:W-:-:S04]  /*7150*/  IMAD.HI.U32 R14, P1, R13, R17, R14 ;  /* 0x000000110d0e7227 */ /* 0x000fc8000782000e */
[----:B------:R-:W-:Y:S01]  /*7160*/  IMAD.HI.U32 R7, R13, R9, RZ ;  /* 0x000000090d077227 */ /* 0x000fe200078e00ff */
[----:B------:R-:W-:-:S03]  /*7170*/  IADD3 R15, P2, PT, R21, R14, RZ ;  /* 0x0000000e150f7210 */ /* 0x000fc60007f5e0ff */
[----:B------:R-:W-:Y:S02]  /*7180*/  IMAD.X R7, R7, 0x1, R13, P0 ;  /* 0x0000000107077824 */ /* 0x000fe400000e060d */
[----:B------:R-:W-:-:S03]  /*7190*/  IMAD.WIDE.U32 R12, R15, R2, RZ ;  /* 0x000000020f0c7225 */ /* 0x000fc600078e00ff */
[----:B------:R-:W-:Y:S01]  /*71a0*/  IADD3.X R7, PT, PT, RZ, RZ, R7, P2, P1 ;  /* 0x000000ffff077210 */ /* 0x000fe200017e2407 */
[----:B------:R-:W-:Y:S01]  /*71b0*/  IMAD R9, R15, R3, R13 ;  /* 0x000000030f097224 */ /* 0x000fe200078e020d */
[----:B------:R-:W-:-:S03]  /*71c0*/  IADD3 R13, P0, PT, RZ, -R12, RZ ;  /* 0x8000000cff0d7210 */ /* 0x000fc60007f1e0ff */
        /* <DEDUP_REMOVED lines=8> */
[----:B------:R-:W-:Y:S01]  /*7250*/  IMAD.MOV.U32 R13, RZ, RZ, RZ ;  /* 0x000000ffff0d7224 */ /* 0x000fe200078e00ff */
[----:B------:R-:W-:Y:S01]  /*7260*/  IADD3.X R7, PT, PT, R12, R7, RZ, P0, !PT ;  /* 0x000000070c077210 */ /* 0x000fe200007fe4ff */
[----:B------:R-:W-:-:S03]  /*7270*/  IMAD.HI.U32 R12, R9, R8, RZ ;  /* 0x00000008090c7227 */ /* 0x000fc600078e00ff */
[----:B------:R-:W-:Y:S01]  /*7280*/  IADD3.X R7, PT, PT, RZ, RZ, R7, P2, P1 ;  /* 0x000000ffff077210 */ /* 0x000fe200017e2407 */
[----:B------:R-:W-:-:S04]  /*7290*/  IMAD.WIDE.U32 R12, R9, R5, R12 ;  /* 0x00000005090c7225 */ /* 0x000fc800078e000c */
[C---:B------:R-:W-:Y:S02]  /*72a0*/  IMAD R14, R7.reuse, R5, RZ ;  /* 0x00000005070e7224 */ /* 0x040fe400078e02ff */
[----:B------:R-:W-:-:S04]  /*72b0*/  IMAD.HI.U32 R9, P0, R7, R8, R12 ;  /* 0x0000000807097227 */ /* 0x000fc8000780000c */
[----:B------:R-:W-:Y:S01]  /*72c0*/  IMAD.HI.U32 R7, R7, R5, RZ ;  /* 0x0000000507077227 */ /* 0x000fe200078e00ff */
[----:B------:R-:W-:-:S04]  /*72d0*/  IADD3 R9, P1, PT, R14, R9, RZ ;  /* 0x000000090e097210 */ /* 0x000fc80007f3e0ff */
[----:B------:R-:W-:Y:S01]  /*72e0*/  IADD3.X R7, PT, PT, R7, RZ, RZ, P0, !PT ;  /* 0x000000ff07077210 */ /* 0x000fe200007fe4ff */
[----:B------:R-:W-:-:S03]  /*72f0*/  IMAD.WIDE.U32 R12, R9, R2, RZ ;  /* 0x00000002090c7225 */ /* 0x000fc600078e00ff */
[----:B------:R-:W-:Y:S01]  /*7300*/  IADD3.X R7, PT, PT, RZ, R7, RZ, P1, !PT ;  /* 0x00000007ff077210 */ /* 0x000fe20000ffe4ff */
[----:B------:R-:W-:Y:S01]  /*7310*/  IMAD R9, R9, R3, R13 ;  /* 0x0000000309097224 */ /* 0x000fe200078e020d */
[----:B------:R-:W-:-:S03]  /*7320*/  IADD3 R13, P1, PT, -R12, R8, RZ ;  /* 0x000000080c0d7210 */ /* 0x000fc60007f3e1ff */
[-C--:B------:R-:W-:Y:S01]  /*7330*/  IMAD R8, R7, R2.reuse, R9 ;  /* 0x0000000207087224 */ /* 0x080fe200078e0209 */
[----:B------:R-:W-:-:S03]  /*7340*/  ISETP.GE.U32.AND P0, PT, R13, R2, PT ;  /* 0x000000020d00720c */ /* 0x000fc60003f06070 */
[----:B------:R-:W-:Y:S01]  /*7350*/  IMAD.X R12, R5, 0x1, ~R8, P1 ;  /* 0x00000001050c7824 */ /* 0x000fe200008e0e08 */
[----:B------:R-:W-:-:S04]  /*7360*/  IADD3 R9, P1, PT, -R2, R13, RZ ;  /* 0x0000000d02097210 */ /* 0x000fc80007f3e1ff */
[----:B------:R-:W-:Y:S02]  /*7370*/  ISETP.GE.U32.AND.EX P0, PT, R12, R3, PT, P0 ;  /* 0x000000030c00720c */ /* 0x000fe40003f06100 */
[-C--:B------:R-:W-:Y:S02]  /*7380*/  IADD3.X R8, PT, PT, ~R3, R12.reuse, RZ, P1, !PT ;  /* 0x0000000c03087210 */ /* 0x080fe40000ffe5ff */
[----:B------:R-:W-:Y:S02]  /*7390*/  SEL R9, R9, R13, P0 ;  /* 0x0000000d09097207 */ /* 0x000fe40000000000 */
[----:B------:R-:W-:Y:S02]  /*73a0*/  SEL R8, R8, R12, P0 ;  /* 0x0000000c08087207 */ /* 0x000fe40000000000 */
[----:B------:R-:W-:Y:S02]  /*73b0*/  ISETP.GE.U32.AND P0, PT, R9, R2, PT ;  /* 0x000000020900720c */ /* 0x000fe40003f06070 */
[----:B------:R-:W-:-:S02]  /*73c0*/  IADD3 R5, P2, PT, -R2, R9, RZ ;  /* 0x0000000902057210 */ /* 0x000fc40007f5e1ff */
[----:B------:R-:W-:Y:S02]  /*73d0*/  ISETP.GE.U32.AND.EX P0, PT, R8, R3, PT, P0 ;  /* 0x000000030800720c */ /* 0x000fe40003f06100 */
[----:B------:R-:W-:Y:S02]  /*73e0*/  ISETP.NE.U32.AND P1, PT, R2, RZ, PT ;  /* 0x000000ff0200720c */ /* 0x000fe40003f25070 */
[-C--:B------:R-:W-:Y:S02]  /*73f0*/  IADD3.X R7, PT, PT, ~R3, R8.reuse, RZ, P2, !PT ;  /* 0x0000000803077210 */ /* 0x080fe400017fe5ff */
[----:B------:R-:W-:Y:S01]  /*7400*/  SEL R2, R5, R9, P0 ;  /* 0x0000000905027207 */ /* 0x000fe20000000000 */
[----:B------:R-:W-:Y:S01]  /*7410*/  IMAD.MOV.U32 R5, RZ, RZ, 0x0 ;  /* 0x00000000ff057424 */ /* 0x000fe200078e00ff */
[----:B------:R-:W-:Y:S02]  /*7420*/  ISETP.NE.AND.EX P1, PT, R3, RZ, PT, P1 ;  /* 0x000000ff0300720c */ /* 0x000fe40003f25310 */
[----:B------:R-:W-:-:S02]  /*7430*/  SEL R3, R7, R8, P0 ;  /* 0x0000000807037207 */ /* 0x000fc40000000000 */
[----:B------:R-:W-:Y:S02]  /*7440*/  SEL R2, R2, 0xffffffff, P1 ;  /* 0xffffffff02027807 */ /* 0x000fe40000800000 */
[----:B------:R-:W-:Y:S01]  /*7450*/  SEL R3, R3, 0xffffffff, P1 ;  /* 0xffffffff03037807 */ /* 0x000fe20000800000 */
[----:B------:R-:W-:Y:S06]  /*7460*/  RET.REL.NODEC R4 `(div_kernel) ;  /* 0xffffff8804e47950 */ /* 0x000fec0003c3ffff */
        .weak           $__internal_2_$__cuda_sm3x_div_rn_noftz_f32_slowpath
        .type           $__internal_2_$__cuda_sm3x_div_rn_noftz_f32_slowpath,@function
        .size           $__internal_2_$__cuda_sm3x_div_rn_noftz_f32_slowpath,(.L_x_116 - $__internal_2_$__cuda_sm3x_div_rn_noftz_f32_slowpath)
$__internal_2_$__cuda_sm3x_div_rn_noftz_f32_slowpath:
[----:B------:R-:W-:Y:S01]  /*7470*/  SHF.R.U32.HI R5, RZ, 0x17, R9 ;  /* 0x00000017ff057819 */ /* 0x000fe20000011609 */
[----:B------:R-:W-:Y:S01]  /*7480*/  BSSY.RECONVERGENT B1, `(.L_x_102) ;  /* 0x0000065000017945 */ /* 0x000fe20003800200 */
[--C-:B------:R-:W-:Y:S02]  /*7490*/  SHF.R.U32.HI R3, RZ, 0x17, R2.reuse ;  /* 0x00000017ff037819 */ /* 0x100fe40000011602 */
[----:B------:R-:W-:Y:S01]  /*74a0*/  LOP3.LUT R13, R5, 0xff, RZ, 0xc0, !PT ;  /* 0x000000ff050d7812 */ /* 0x000fe200078ec0ff */
[----:B------:R-:W-:Y:S01]  /*74b0*/  IMAD.MOV.U32 R5, RZ, RZ, R2 ;  /* 0x000000ffff057224 */ /* 0x000fe200078e0002 */
[----:B------:R-:W-:Y:S02]  /*74c0*/  LOP3.LUT R10, R3, 0xff, RZ, 0xc0, !PT ;  /* 0x000000ff030a7812 */ /* 0x000fe400078ec0ff */
[----:B------:R-:W-:Y:S02]  /*74d0*/  IADD3 R11, PT, PT, R13, -0x1, RZ ;  /* 0xffffffff0d0b7810 */ /* 0x000fe40007ffe0ff */
[----:B------:R-:W-:-:S02]  /*74e0*/  IADD3 R8, PT, PT, R10, -0x1, RZ ;  /* 0xffffffff0a087810 */ /* 0x000fc40007ffe0ff */
[----:B------:R-:W-:Y:S02]  /*74f0*/  ISETP.GT.U32.AND P0, PT, R11, 0xfd, PT ;  /* 0x000000fd0b00780c */ /* 0x000fe40003f04070 */
[----:B------:R-:W-:Y:S02]  /*7500*/  MOV R6, R9 ;  /* 0x0000000900067202 */ /* 0x000fe40000000f00 */
[----:B------:R-:W-:-:S13]  /*7510*/  ISETP.GT.U32.OR P0, PT, R8, 0xfd, P0 ;  /* 0x000000fd0800780c */ /* 0x000fda0000704470 */
[----:B------:R-:W-:Y:S01]  /*7520*/  @!P0 MOV R7, RZ ;  /* 0x000000ff00078202 */ /* 0x000fe20000000f00 */
[----:B------:R-:W-:Y:S06]  /*7530*/  @!P0 BRA `(.L_x_103) ;  /* 0x0000000000608947 */ /* 0x000fec0003800000 */
[----:B------:R-:W-:Y:S01]  /*7540*/  FSETP.GTU.FTZ.AND P0, PT, |R2|, +INF , PT ;  /* 0x7f8000000200780b */ /* 0x000fe20003f1c200 */
[----:B------:R-:W-:Y:S01]  /*7550*/  IMAD.MOV.U32 R3, RZ, RZ, R9 ;  /* 0x000000ffff037224 */ /* 0x000fe200078e0009 */
[----:B------:R-:W-:-:S04]  /*7560*/  FSETP.GTU.FTZ.AND P1, PT, |R9|, +INF , PT ;  /* 0x7f8000000900780b */ /* 0x000fc80003f3c200 */
[----:B------:R-:W-:-:S13]  /*7570*/  PLOP3.LUT P0, PT, P0, P1, PT, 0xf8, 0x8f ;  /* 0x00000000008f781c */ /* 0x000fda0000703f70 */
[----:B------:R-:W-:Y:S05]  /*7580*/  @P0 BRA `(.L_x_104) ;  /* 0x00000004004c0947 */ /* 0x000fea0003800000 */
[----:B------:R-:W-:-:S13]  /*7590*/  LOP3.LUT P0, RZ, R6, 0x7fffffff, R5, 0xc8, !PT ;  /* 0x7fffffff06ff7812 */ /* 0x000fda000780c805 */
[----:B------:R-:W-:Y:S05]  /*75a0*/  @!P0 BRA `(.L_x_105) ;  /* 0x00000004003c8947 */ /* 0x000fea0003800000 */
[C---:B------:R-:W-:Y:S02]  /*75b0*/  FSETP.NEU.FTZ.AND P1, PT, |R2|.reuse, +INF , PT ;  /* 0x7f8000000200780b */ /* 0x040fe40003f3d200 */
[----:B------:R-:W-:Y:S02]  /*75c0*/  FSETP.NEU.FTZ.AND P2, PT, |R3|, +INF , PT ;  /* 0x7f8000000300780b */ /* 0x000fe40003f5d200 */
[----:B------:R-:W-:-:S11]  /*75d0*/  FSETP.NEU.FTZ.AND P0, PT, |R2|, +INF , PT ;  /* 0x7f8000000200780b */ /* 0x000fd60003f1d200 */
[----:B------:R-:W-:Y:S05]  /*75e0*/  @!P2 BRA !P1, `(.L_x_105) ;  /* 0x00000004002ca947 */ /* 0x000fea0004800000 */
[----:B------:R-:W-:-:S04]  /*75f0*/  LOP3.LUT P1, RZ, R5, 0x7fffffff, RZ, 0xc0, !PT ;  /* 0x7fffffff05ff7812 */ /* 0x000fc8000782c0ff */
[----:B------:R-:W-:-:S13]  /*7600*/  PLOP3.LUT P1, PT, P2, P1, PT, 0x2f, 0xf2 ;  /* 0x0000000000f2781c */ /* 0x000fda0001722577 */
[----:B------:R-:W-:Y:S05]  /*7610*/  @P1 BRA `(.L_x_106) ;  /* 0x0000000400181947 */ /* 0x000fea0003800000 */
[----:B------:R-:W-:-:S04]  /*7620*/  LOP3.LUT P1, RZ, R6, 0x7fffffff, RZ, 0xc0, !PT ;  /* 0x7fffffff06ff7812 */ /* 0x000fc8000782c0ff */
[----:B------:R-:W-:-:S13]  /*7630*/  PLOP3.LUT P0, PT, P0, P1, PT, 0x2f, 0xf2 ;  /* 0x0000000000f2781c */ /* 0x000fda0000702577 */
[----:B------:R-:W-:Y:S05]  /*7640*/  @P0 BRA `(.L_x_107) ;  /* 0x0000000400000947 */ /* 0x000fea0003800000 */
[----:B------:R-:W-:Y:S02]  /*7650*/  ISETP.GE.AND P0, PT, R8, RZ, PT ;  /* 0x000000ff0800720c */ /* 0x000fe40003f06270 */
[----:B------:R-:W-:-:S11]  /*7660*/  ISETP.GE.AND P1, PT, R11, RZ, PT ;  /* 0x000000ff0b00720c */ /* 0x000fd60003f26270 */
[----:B------:R-:W-:Y:S01]  /*7670*/  @P0 MOV R7, RZ ;  /* 0x000000ff00070202 */ /* 0x000fe20000000f00 */
[----:B------:R-:W-:Y:S01]  /*7680*/  @!P0 FFMA R5, R2, 1.84467440737095516160e+19, RZ ;  /* 0x5f80000002058823 */ /* 0x000fe200000000ff */
[----:B------:R-:W-:Y:S01]  /*7690*/  @!P0 MOV R7, 0xffffffc0 ;  /* 0xffffffc000078802 */ /* 0x000fe20000000f00 */
[----:B------:R-:W-:-:S04]  /*76a0*/  @!P1 FFMA R6, R3, 1.84467440737095516160e+19, RZ ;  /* 0x5f80000003069823 */ /* 0x000fc800000000ff */
[----:B------:R-:W-:-:S07]  /*76b0*/  @!P1 VIADD R7, R7, 0x40 ;  /* 0x0000004007079836 */ /* 0x000fce0000000000 */
.L_x_103:
[----:B------:R-:W-:Y:S01]  /*76c0*/  LEA R3, R13, 0xc0800000, 0x17 ;  /* 0xc08000000d037811 */ /* 0x000fe200078eb8ff */
[----:B------:R-:W-:Y:S03]  /*76d0*/  BSSY.RECONVERGENT B2, `(.L_x_108) ;  /* 0x0000036000027945 */ /* 0x000fe60003800200 */
[----:B------:R-:W-:Y:S02]  /*76e0*/  IADD3 R3, PT, PT, -R3, R6, RZ ;  /* 0x0000000603037210 */ /* 0x000fe40007ffe1ff */
[----:B------:R-:W-:Y:S02]  /*76f0*/  IADD3 R6, PT, PT, R10, -0x7f, RZ ;  /* 0xffffff810a067810 */ /* 0x000fe40007ffe0ff */
[----:B------:R-:W0:Y:S01]  /*7700*/  MUFU.RCP R8, R3 ;  /* 0x0000000300087308 */ /* 0x000e220000001000 */
[----:B------:R-:W-:Y:S02]  /*7710*/  FADD.FTZ R9, -R3, -RZ ;  /* 0x800000ff03097221 */ /* 0x000fe40000010100 */
[C---:B------:R-:W-:Y:S01]  /*7720*/  IMAD R2, R6.reuse, -0x800000, R5 ;  /* 0xff80000006027824 */ /* 0x040fe200078e0205 */
[----:B------:R-:W-:-:S05]  /*7730*/  IADD3 R6, PT, PT, R6, 0x7f, -R13 ;  /* 0x0000007f06067810 */ /* 0x000fca0007ffe80d */
[----:B------:R-:W-:Y:S02]  /*7740*/  IMAD.IADD R6, R6, 0x1, R7 ;  /* 0x0000000106067824 */ /* 0x000fe400078e0207 */
[----:B0-----:R-:W-:-:S04]  /*7750*/  FFMA R11, R8, R9, 1 ;  /* 0x3f800000080b7423 */ /* 0x001fc80000000009 */
[----:B------:R-:W-:-:S04]  /*7760*/  FFMA R10, R8, R11, R8 ;  /* 0x0000000b080a7223 */ /* 0x000fc80000000008 */
[----:B------:R-:W-:-:S04]  /*7770*/  FFMA R5, R2, R10, RZ ;  /* 0x0000000a02057223 */ /* 0x000fc800000000ff */
[----:B------:R-:W-:-:S04]  /*7780*/  FFMA R8, R9, R5, R2 ;  /* 0x0000000509087223 */ /* 0x000fc80000000002 */
[----:B------:R-:W-:-:S04]  /*7790*/  FFMA R11, R10, R8, R5 ;  /* 0x000000080a0b7223 */ /* 0x000fc80000000005 */
[----:B------:R-:W-:-:S04]  /*77a0*/  FFMA R8, R9, R11, R2 ;  /* 0x0000000b09087223 */ /* 0x000fc80000000002 */
[----:B------:R-:W-:-:S05]  /*77b0*/  FFMA R5, R10, R8, R11 ;  /* 0x000000080a057223 */ /* 0x000fca000000000b */
[----:B------:R-:W-:-:S04]  /*77c0*/  SHF.R.U32.HI R2, RZ, 0x17, R5 ;  /* 0x00000017ff027819 */ /* 0x000fc80000011605 */
[----:B------:R-:W-:-:S04]  /*77d0*/  LOP3.LUT R2, R2, 0xff, RZ, 0xc0, !PT ;  /* 0x000000ff02027812 */ /* 0x000fc800078ec0ff */
[----:B------:R-:W-:-:S04]  /*77e0*/  IADD3 R9, PT, PT, R2, R6, RZ ;  /* 0x0000000602097210 */ /* 0x000fc80007ffe0ff */
[----:B------:R-:W-:-:S04]  /*77f0*/  IADD3 R2, PT, PT, R9, -0x1, RZ ;  /* 0xffffffff09027810 */ /* 0x000fc80007ffe0ff */
[----:B------:R-:W-:-:S13]  /*7800*/  ISETP.GE.U32.AND P0, PT, R2, 0xfe, PT ;  /* 0x000000fe0200780c */ /* 0x000fda0003f06070 */
[----:B------:R-:W-:Y:S05]  /*7810*/  @!P0 BRA `(.L_x_109) ;  /* 0x0000000000808947 */ /* 0x000fea0003800000 */
[----:B------:R-:W-:-:S13]  /*7820*/  ISETP.GT.AND P0, PT, R9, 0xfe, PT ;  /* 0x000000fe0900780c */ /* 0x000fda0003f04270 */
[----:B------:R-:W-:Y:S05]  /*7830*/  @P0 BRA `(.L_x_110) ;  /* 0x00000000006c0947 */ /* 0x000fea0003800000 */
[----:B------:R-:W-:-:S13]  /*7840*/  ISETP.GE.AND P0, PT, R9, 0x1, PT ;  /* 0x000000010900780c */ /* 0x000fda0003f06270 */
[----:B------:R-:W-:Y:S05]  /*7850*/  @P0 BRA `(.L_x_111) ;  /* 0x0000000000740947 */ /* 0x000fea0003800000 */
[----:B------:R-:W-:Y:S02]  /*7860*/  ISETP.GE.AND P0, PT, R9, -0x18, PT ;  /* 0xffffffe80900780c */ /* 0x000fe40003f06270 */
[----:B------:R-:W-:-:S11]  /*7870*/  LOP3.LUT R5, R5, 0x80000000, RZ, 0xc0, !PT ;  /* 0x8000000005057812 */ /* 0x000fd600078ec0ff */
[----:B------:R-:W-:Y:S05]  /*7880*/  @!P0 BRA `(.L_x_111) ;  /* 0x0000000000688947 */ /* 0x000fea0003800000 */
[CCC-:B------:R-:W-:Y:S01]  /*7890*/  FFMA.RZ R2, R10.reuse, R8.reuse, R11.reuse ;  /* 0x000000080a027223 */ /* 0x1c0fe2000000c00b */
[C---:B------:R-:W-:Y:S02]  /*78a0*/  VIADD R7, R9.reuse, 0x20 ;  /* 0x0000002009077836 */ /* 0x040fe40000000000 */
[-CC-:B------:R-:W-:Y:S01]  /*78b0*/  FFMA.RM R3, R10, R8.reuse, R11.reuse ;  /* 0x000000080a037223 */ /* 0x180fe2000000400b */
[C---:B------:R-:W-:Y:S02]  /*78c0*/  ISETP.NE.AND P2, PT, R9.reuse, RZ, PT ;  /* 0x000000ff0900720c */ /* 0x040fe40003f45270 */
[----:B------:R-:W-:Y:S01]  /*78d0*/  LOP3.LUT R6, R2, 0x7fffff, RZ, 0xc0, !PT ;  /* 0x007fffff02067812 */ /* 0x000fe200078ec0ff */
[----:B------:R-:W-:Y:S01]  /*78e0*/  FFMA.RP R2, R10, R8, R11 ;  /* 0x000000080a027223 */ /* 0x000fe2000000800b */
[----:B------:R-:W-:Y:S02]  /*78f0*/  ISETP.NE.AND P1, PT, R9, RZ, PT ;  /* 0x000000ff0900720c */ /* 0x000fe40003f25270 */
[----:B------:R-:W-:-:S02]  /*7900*/  LOP3.LUT R6, R6, 0x800000, RZ, 0xfc, !PT ;  /* 0x0080000006067812 */ /* 0x000fc400078efcff */
[----:B------:R-:W-:Y:S02]  /*7910*/  IADD3 R8, PT, PT, -R9, RZ, RZ ;  /* 0x000000ff09087210 */ /* 0x000fe40007ffe1ff */
[----:B------:R-:W-:Y:S02]  /*7920*/  SHF.L.U32 R7, R6, R7, RZ ;  /* 0x0000000706077219 */ /* 0x000fe400000006ff */
[----:B------:R-:W-:Y:S02]  /*7930*/  FSETP.NEU.FTZ.AND P0, PT, R2, R3, PT ;  /* 0x000000030200720b */ /* 0x000fe40003f1d000 */
[----:B------:R-:W-:Y:S02]  /*7940*/  SEL R3, R8, RZ, P2 ;  /* 0x000000ff08037207 */ /* 0x000fe40001000000 */
[----:B------:R-:W-:Y:S02]  /*7950*/  ISETP.NE.AND P1, PT, R7, RZ, P1 ;  /* 0x000000ff0700720c */ /* 0x000fe40000f25270 */
[----:B------:R-:W-:-:S02]  /*7960*/  SHF.R.U32.HI R3, RZ, R3, R6 ;  /* 0x00000003ff037219 */ /* 0x000fc40000011606 */
[----:B------:R-:W-:Y:S02]  /*7970*/  PLOP3.LUT P0, PT, P0, P1, PT, 0xf8, 0x8f ;  /* 0x00000000008f781c */ /* 0x000fe40000703f70 */
[----:B------:R-:W-:Y:S02]  /*7980*/  SHF.R.U32.HI R7, RZ, 0x1, R3 ;  /* 0x00000001ff077819 */ /* 0x000fe40000011603 */
[----:B------:R-:W-:-:S04]  /*7990*/  SEL R2, RZ, 0x1, !P0 ;  /* 0x00000001ff027807 */ /* 0x000fc80004000000 */
[----:B------:R-:W-:-:S04]  /*79a0*/  LOP3.LUT R2, R2, 0x1, R7, 0xf8, !PT ;  /* 0x0000000102027812 */ /* 0x000fc800078ef807 */
[----:B------:R-:W-:-:S04]  /*79b0*/  LOP3.LUT R2, R2, R3, RZ, 0xc0, !PT ;  /* 0x0000000302027212 */ /* 0x000fc800078ec0ff */
[----:B------:R-:W-:-:S04]  /*79c0*/  IADD3 R2, PT, PT, R7, R2, RZ ;  /* 0x0000000207027210 */ /* 0x000fc80007ffe0ff */
[----:B------:R-:W-:Y:S01]  /*79d0*/  LOP3.LUT R5, R2, R5, RZ, 0xfc, !PT ;  /* 0x0000000502057212 */ /* 0x000fe200078efcff */
[----:B------:R-:W-:Y:S06]  /*79e0*/  BRA `(.L_x_111) ;  /* 0x0000000000107947 */ /* 0x000fec0003800000 */
.L_x_110:
[----:B------:R-:W-:-:S04]  /*79f0*/  LOP3.LUT R5, R5, 0x80000000, RZ, 0xc0, !PT ;  /* 0x8000000005057812 */ /* 0x000fc800078ec0ff */
[----:B------:R-:W-:Y:S01]  /*7a00*/  LOP3.LUT R5, R5, 0x7f800000, RZ, 0xfc, !PT ;  /* 0x7f80000005057812 */ /* 0x000fe200078efcff */
[----:B------:R-:W-:Y:S06]  /*7a10*/  BRA `(.L_x_111) ;  /* 0x0000000000047947 */ /* 0x000fec0003800000 */
.L_x_109:
[----:B------:R-:W-:-:S07]  /*7a20*/  IMAD R5, R6, 0x800000, R5 ;  /* 0x0080000006057824 */ /* 0x000fce00078e0205 */
.L_x_111:
[----:B------:R-:W-:Y:S05]  /*7a30*/  BSYNC.RECONVERGENT B2 ;  /* 0x0000000000027941 */ /* 0x000fea0003800200 */
.L_x_108:
[----:B------:R-:W-:Y:S05]  /*7a40*/  BRA `(.L_x_112) ;  /* 0x0000000000207947 */ /* 0x000fea0003800000 */
.L_x_107:
[----:B------:R-:W-:-:S04]  /*7a50*/  LOP3.LUT R5, R6, 0x80000000, R5, 0x48, !PT ;  /* 0x8000000006057812 */ /* 0x000fc800078e4805 */
[----:B------:R-:W-:Y:S01]  /*7a60*/  LOP3.LUT R5, R5, 0x7f800000, RZ, 0xfc, !PT ;  /* 0x7f80000005057812 */ /* 0x000fe200078efcff */
[----:B------:R-:W-:Y:S06]  /*7a70*/  BRA `(.L_x_112) ;  /* 0x0000000000147947 */ /* 0x000fec0003800000 */
.L_x_106:
[----:B------:R-:W-:Y:S01]  /*7a80*/  LOP3.LUT R5, R6, 0x80000000, R5, 0x48, !PT ;  /* 0x8000000006057812 */ /* 0x000fe200078e4805 */
[----:B------:R-:W-:Y:S06]  /*7a90*/  BRA `(.L_x_112) ;  /* 0x00000000000c7947 */ /* 0x000fec0003800000 */
.L_x_105:
[----:B------:R-:W0:Y:S01]  /*7aa0*/  MUFU.RSQ R5, -QNAN ;  /* 0xffc0000000057908 */ /* 0x000e220000001400 */
[----:B------:R-:W-:Y:S05]  /*7ab0*/  BRA `(.L_x_112) ;  /* 0x0000000000047947 */ /* 0x000fea0003800000 */
.L_x_104:
[----:B------:R-:W-:-:S07]  /*7ac0*/  FADD.FTZ R5, R2, R3 ;  /* 0x0000000302057221 */ /* 0x000fce0000010000 */
.L_x_112:
[----:B------:R-:W-:Y:S05]  /*7ad0*/  BSYNC.RECONVERGENT B1 ;  /* 0x0000000000017941 */ /* 0x000fea0003800200 */
.L_x_102:
[----:B0-----:R-:W-:Y:S01]  /*7ae0*/  MOV R7, R5 ;  /* 0x0000000500077202 */ /* 0x001fe20000000f00 */
[----:B------:R-:W-:-:S04]  /*7af0*/  HFMA2 R5, -RZ, RZ, 0, 0 ;  /* 0x00000000ff057431 */ /* 0x000fc800000001ff */
[----:B------:R-:W-:Y:S05]  /*7b00*/  RET.REL.NODEC R4 `(div_kernel) ;  /* 0xffffff84043c7950 */ /* 0x000fea0003c3ffff */
.L_x_113:
[----:B------:R-:W-:-:S00]  /*7b10*/  BRA `(.L_x_113) ;  /* 0xfffffffc00fc7947 */ /* 0x000fc0000383ffff */
[----:B------:R-:W-:-:S00]  /*7b20*/  NOP ;  /* 0x0000000000007918 */ /* 0x000fc00000000000 */
        /* <DEDUP_REMOVED lines=13> */
.L_x_116:


//--------------------- .nv.shared.reserved.0     --------------------------
	.section	.nv.shared.reserved.0,"aw",@nobits
	.weak		__nv_reservedSMEM_offset_0_alias
	.size		__nv_reservedSMEM_offset_0_alias, 0, 64
	.other		__nv_reservedSMEM_offset_0_alias,@"STO_CUDA_RESERVED_SHARED STV_DEFAULT"
__nv_reservedSMEM_offset_0_alias:
	.zero		0
	.zero		64


//--------------------- .nv.constant0.div_kernel  --------------------------
	.section	.nv.constant0.div_kernel,"a",@progbits
	.sectionflags	@""
	.align	4
.nv.constant0.div_kernel:
	.zero		956


//--------------------- SYMBOLS --------------------------

	.type		.nv.reservedSmem.offset0,@object
	.size		.nv.reservedSmem.offset0,0x4
